//
// Generated by NVIDIA NVVM Compiler
//
// Compiler Build ID: CL-36424714
// Cuda compilation tools, release 13.0, V13.0.88
// Based on NVVM 20.0.0
//

.version 9.0
.target sm_100
.address_size 64

	// .globl	_Z14deviceMGSNoNv0iiPKdPdS1_S1_S1_S1_
.extern .func  (.param .b32 func_retval0) vprintf
(
	.param .b64 vprintf_param_0,
	.param .b64 vprintf_param_1
)
;
.global .align 1 .b8 $str$2[17] = {50, 105, 58, 37, 100, 44, 32, 106, 58, 37, 100, 44, 32, 37, 101, 10};
.global .align 1 .b8 $str$3[17] = {51, 105, 58, 37, 100, 44, 32, 106, 58, 37, 100, 44, 32, 37, 101, 10};

.visible .entry _Z14deviceMGSNoNv0iiPKdPdS1_S1_S1_S1_(
	.param .u32 _Z14deviceMGSNoNv0iiPKdPdS1_S1_S1_S1__param_0,
	.param .u32 _Z14deviceMGSNoNv0iiPKdPdS1_S1_S1_S1__param_1,
	.param .u64 .ptr .align 1 _Z14deviceMGSNoNv0iiPKdPdS1_S1_S1_S1__param_2,
	.param .u64 .ptr .align 1 _Z14deviceMGSNoNv0iiPKdPdS1_S1_S1_S1__param_3,
	.param .u64 .ptr .align 1 _Z14deviceMGSNoNv0iiPKdPdS1_S1_S1_S1__param_4,
	.param .u64 .ptr .align 1 _Z14deviceMGSNoNv0iiPKdPdS1_S1_S1_S1__param_5,
	.param .u64 .ptr .align 1 _Z14deviceMGSNoNv0iiPKdPdS1_S1_S1_S1__param_6,
	.param .u64 .ptr .align 1 _Z14deviceMGSNoNv0iiPKdPdS1_S1_S1_S1__param_7
)
{
	.local .align 16 .b8 	__local_depot0[16];
	.reg .b64 	%SP;
	.reg .b64 	%SPL;
	.reg .pred 	%p<29>;
	.reg .b16 	%rs<19>;
	.reg .b32 	%r<299>;
	.reg .b64 	%rd<249>;
	.reg .b64 	%fd<202>;

	mov.u64 	%SPL, __local_depot0;
	cvta.local.u64 	%SP, %SPL;
	ld.param.u32 	%r91, [_Z14deviceMGSNoNv0iiPKdPdS1_S1_S1_S1__param_1];
	ld.param.u64 	%rd9, [_Z14deviceMGSNoNv0iiPKdPdS1_S1_S1_S1__param_2];
	ld.param.u64 	%rd10, [_Z14deviceMGSNoNv0iiPKdPdS1_S1_S1_S1__param_4];
	ld.param.u64 	%rd11, [_Z14deviceMGSNoNv0iiPKdPdS1_S1_S1_S1__param_5];
	ld.param.u64 	%rd12, [_Z14deviceMGSNoNv0iiPKdPdS1_S1_S1_S1__param_7];
	cvta.to.global.u64 	%rd1, %rd9;
	cvta.to.global.u64 	%rd2, %rd12;
	cvta.to.global.u64 	%rd3, %rd10;
	cvta.to.global.u64 	%rd4, %rd11;
	add.u64 	%rd13, %SP, 0;
	add.u64 	%rd5, %SPL, 0;
	mov.u32 	%r1, %tid.x;
	setp.lt.s32 	%p1, %r91, 1;
	@%p1 bra 	$L__BB0_40;
	add.s32 	%r93, %r91, -1;
	and.b32  	%r2, %r91, 15;
	setp.lt.u32 	%p2, %r93, 15;
	mov.b32 	%r267, 0;
	@%p2 bra 	$L__BB0_4;
	and.b32  	%r267, %r91, 2147483632;
	mov.b32 	%r272, 0;
$L__BB0_3:
	.pragma "nounroll";
	mad.lo.s32 	%r95, %r272, %r91, %r1;
	mul.wide.u32 	%rd14, %r95, 8;
	add.s64 	%rd15, %rd1, %rd14;
	ld.global.f64 	%fd1, [%rd15];
	add.s64 	%rd16, %rd4, %rd14;
	st.global.f64 	[%rd16], %fd1;
	add.s32 	%r96, %r95, %r91;
	mul.wide.u32 	%rd17, %r96, 8;
	add.s64 	%rd18, %rd1, %rd17;
	ld.global.f64 	%fd2, [%rd18];
	add.s64 	%rd19, %rd4, %rd17;
	st.global.f64 	[%rd19], %fd2;
	add.s32 	%r97, %r96, %r91;
	mul.wide.u32 	%rd20, %r97, 8;
	add.s64 	%rd21, %rd1, %rd20;
	ld.global.f64 	%fd3, [%rd21];
	add.s64 	%rd22, %rd4, %rd20;
	st.global.f64 	[%rd22], %fd3;
	add.s32 	%r98, %r97, %r91;
	mul.wide.u32 	%rd23, %r98, 8;
	add.s64 	%rd24, %rd1, %rd23;
	ld.global.f64 	%fd4, [%rd24];
	add.s64 	%rd25, %rd4, %rd23;
	st.global.f64 	[%rd25], %fd4;
	add.s32 	%r99, %r98, %r91;
	mul.wide.u32 	%rd26, %r99, 8;
	add.s64 	%rd27, %rd1, %rd26;
	ld.global.f64 	%fd5, [%rd27];
	add.s64 	%rd28, %rd4, %rd26;
	st.global.f64 	[%rd28], %fd5;
	add.s32 	%r100, %r99, %r91;
	mul.wide.u32 	%rd29, %r100, 8;
	add.s64 	%rd30, %rd1, %rd29;
	ld.global.f64 	%fd6, [%rd30];
	add.s64 	%rd31, %rd4, %rd29;
	st.global.f64 	[%rd31], %fd6;
	add.s32 	%r101, %r100, %r91;
	mul.wide.u32 	%rd32, %r101, 8;
	add.s64 	%rd33, %rd1, %rd32;
	ld.global.f64 	%fd7, [%rd33];
	add.s64 	%rd34, %rd4, %rd32;
	st.global.f64 	[%rd34], %fd7;
	add.s32 	%r102, %r101, %r91;
	mul.wide.u32 	%rd35, %r102, 8;
	add.s64 	%rd36, %rd1, %rd35;
	ld.global.f64 	%fd8, [%rd36];
	add.s64 	%rd37, %rd4, %rd35;
	st.global.f64 	[%rd37], %fd8;
	add.s32 	%r103, %r102, %r91;
	mul.wide.u32 	%rd38, %r103, 8;
	add.s64 	%rd39, %rd1, %rd38;
	ld.global.f64 	%fd9, [%rd39];
	add.s64 	%rd40, %rd4, %rd38;
	st.global.f64 	[%rd40], %fd9;
	add.s32 	%r104, %r103, %r91;
	mul.wide.u32 	%rd41, %r104, 8;
	add.s64 	%rd42, %rd1, %rd41;
	ld.global.f64 	%fd10, [%rd42];
	add.s64 	%rd43, %rd4, %rd41;
	st.global.f64 	[%rd43], %fd10;
	add.s32 	%r105, %r104, %r91;
	mul.wide.u32 	%rd44, %r105, 8;
	add.s64 	%rd45, %rd1, %rd44;
	ld.global.f64 	%fd11, [%rd45];
	add.s64 	%rd46, %rd4, %rd44;
	st.global.f64 	[%rd46], %fd11;
	add.s32 	%r106, %r105, %r91;
	mul.wide.u32 	%rd47, %r106, 8;
	add.s64 	%rd48, %rd1, %rd47;
	ld.global.f64 	%fd12, [%rd48];
	add.s64 	%rd49, %rd4, %rd47;
	st.global.f64 	[%rd49], %fd12;
	add.s32 	%r107, %r106, %r91;
	mul.wide.u32 	%rd50, %r107, 8;
	add.s64 	%rd51, %rd1, %rd50;
	ld.global.f64 	%fd13, [%rd51];
	add.s64 	%rd52, %rd4, %rd50;
	st.global.f64 	[%rd52], %fd13;
	add.s32 	%r108, %r107, %r91;
	mul.wide.u32 	%rd53, %r108, 8;
	add.s64 	%rd54, %rd1, %rd53;
	ld.global.f64 	%fd14, [%rd54];
	add.s64 	%rd55, %rd4, %rd53;
	st.global.f64 	[%rd55], %fd14;
	add.s32 	%r109, %r108, %r91;
	mul.wide.u32 	%rd56, %r109, 8;
	add.s64 	%rd57, %rd1, %rd56;
	ld.global.f64 	%fd15, [%rd57];
	add.s64 	%rd58, %rd4, %rd56;
	st.global.f64 	[%rd58], %fd15;
	add.s32 	%r110, %r109, %r91;
	mul.wide.u32 	%rd59, %r110, 8;
	add.s64 	%rd60, %rd1, %rd59;
	ld.global.f64 	%fd16, [%rd60];
	add.s64 	%rd61, %rd4, %rd59;
	st.global.f64 	[%rd61], %fd16;
	add.s32 	%r272, %r272, 16;
	setp.eq.s32 	%p3, %r272, %r267;
	@%p3 bra 	$L__BB0_4;
	bra.uni 	$L__BB0_3;
$L__BB0_4:
	setp.eq.s32 	%p4, %r2, 0;
	@%p4 bra 	$L__BB0_13;
	and.b32  	%r5, %r91, 7;
	setp.lt.u32 	%p5, %r2, 8;
	@%p5 bra 	$L__BB0_7;
	mad.lo.s32 	%r111, %r267, %r91, %r1;
	mul.wide.u32 	%rd62, %r111, 8;
	add.s64 	%rd63, %rd1, %rd62;
	ld.global.f64 	%fd17, [%rd63];
	add.s64 	%rd64, %rd4, %rd62;
	st.global.f64 	[%rd64], %fd17;
	add.s32 	%r112, %r111, %r91;
	mul.wide.u32 	%rd65, %r112, 8;
	add.s64 	%rd66, %rd1, %rd65;
	ld.global.f64 	%fd18, [%rd66];
	add.s64 	%rd67, %rd4, %rd65;
	st.global.f64 	[%rd67], %fd18;
	add.s32 	%r113, %r112, %r91;
	mul.wide.u32 	%rd68, %r113, 8;
	add.s64 	%rd69, %rd1, %rd68;
	ld.global.f64 	%fd19, [%rd69];
	add.s64 	%rd70, %rd4, %rd68;
	st.global.f64 	[%rd70], %fd19;
	add.s32 	%r114, %r113, %r91;
	mul.wide.u32 	%rd71, %r114, 8;
	add.s64 	%rd72, %rd1, %rd71;
	ld.global.f64 	%fd20, [%rd72];
	add.s64 	%rd73, %rd4, %rd71;
	st.global.f64 	[%rd73], %fd20;
	add.s32 	%r115, %r114, %r91;
	mul.wide.u32 	%rd74, %r115, 8;
	add.s64 	%rd75, %rd1, %rd74;
	ld.global.f64 	%fd21, [%rd75];
	add.s64 	%rd76, %rd4, %rd74;
	st.global.f64 	[%rd76], %fd21;
	add.s32 	%r116, %r115, %r91;
	mul.wide.u32 	%rd77, %r116, 8;
	add.s64 	%rd78, %rd1, %rd77;
	ld.global.f64 	%fd22, [%rd78];
	add.s64 	%rd79, %rd4, %rd77;
	st.global.f64 	[%rd79], %fd22;
	add.s32 	%r117, %r116, %r91;
	mul.wide.u32 	%rd80, %r117, 8;
	add.s64 	%rd81, %rd1, %rd80;
	ld.global.f64 	%fd23, [%rd81];
	add.s64 	%rd82, %rd4, %rd80;
	st.global.f64 	[%rd82], %fd23;
	add.s32 	%r118, %r117, %r91;
	mul.wide.u32 	%rd83, %r118, 8;
	add.s64 	%rd84, %rd1, %rd83;
	ld.global.f64 	%fd24, [%rd84];
	add.s64 	%rd85, %rd4, %rd83;
	st.global.f64 	[%rd85], %fd24;
	add.s32 	%r267, %r267, 8;
$L__BB0_7:
	setp.eq.s32 	%p6, %r5, 0;
	@%p6 bra 	$L__BB0_13;
	and.b32  	%r8, %r91, 3;
	setp.lt.u32 	%p7, %r5, 4;
	@%p7 bra 	$L__BB0_10;
	mad.lo.s32 	%r119, %r267, %r91, %r1;
	mul.wide.u32 	%rd86, %r119, 8;
	add.s64 	%rd87, %rd1, %rd86;
	ld.global.f64 	%fd25, [%rd87];
	add.s64 	%rd88, %rd4, %rd86;
	st.global.f64 	[%rd88], %fd25;
	add.s32 	%r120, %r119, %r91;
	mul.wide.u32 	%rd89, %r120, 8;
	add.s64 	%rd90, %rd1, %rd89;
	ld.global.f64 	%fd26, [%rd90];
	add.s64 	%rd91, %rd4, %rd89;
	st.global.f64 	[%rd91], %fd26;
	add.s32 	%r121, %r120, %r91;
	mul.wide.u32 	%rd92, %r121, 8;
	add.s64 	%rd93, %rd1, %rd92;
	ld.global.f64 	%fd27, [%rd93];
	add.s64 	%rd94, %rd4, %rd92;
	st.global.f64 	[%rd94], %fd27;
	add.s32 	%r122, %r121, %r91;
	mul.wide.u32 	%rd95, %r122, 8;
	add.s64 	%rd96, %rd1, %rd95;
	ld.global.f64 	%fd28, [%rd96];
	add.s64 	%rd97, %rd4, %rd95;
	st.global.f64 	[%rd97], %fd28;
	add.s32 	%r267, %r267, 4;
$L__BB0_10:
	setp.eq.s32 	%p8, %r8, 0;
	@%p8 bra 	$L__BB0_13;
	mov.b32 	%r271, 0;
$L__BB0_12:
	.pragma "nounroll";
	mad.lo.s32 	%r124, %r267, %r91, %r1;
	mul.wide.u32 	%rd98, %r124, 8;
	add.s64 	%rd99, %rd1, %rd98;
	ld.global.f64 	%fd29, [%rd99];
	add.s64 	%rd100, %rd4, %rd98;
	st.global.f64 	[%rd100], %fd29;
	add.s32 	%r267, %r267, 1;
	add.s32 	%r271, %r271, 1;
	setp.ne.s32 	%p9, %r271, %r8;
	@%p9 bra 	$L__BB0_12;
$L__BB0_13:
	cvt.u16.u32 	%rs1, %r91;
	shl.b32 	%r15, %r91, 3;
	mov.b32 	%r273, 0;
	mov.b16 	%rs17, 0;
	mov.u64 	%rd238, $str$2;
	mov.u16 	%rs18, %rs17;
$L__BB0_14:
	mov.u32 	%r18, %r273;
	ld.param.u64 	%rd248, [_Z14deviceMGSNoNv0iiPKdPdS1_S1_S1_S1__param_6];
	ld.param.u64 	%rd247, [_Z14deviceMGSNoNv0iiPKdPdS1_S1_S1_S1__param_3];
	xor.b16  	%rs9, %rs17, 3;
	add.s16 	%rs4, %rs9, %rs1;
	not.b16 	%rs10, %rs18;
	add.s16 	%rs12, %rs10, %rs1;
	cvt.u32.u16 	%r126, %rs12;
	and.b32  	%r19, %r126, 7;
	not.b32 	%r20, %r18;
	add.s32 	%r21, %r91, %r20;
	sub.s32 	%r127, %r91, %r18;
	add.s32 	%r22, %r127, -2;
	bar.sync 	0;
	mul.lo.s32 	%r128, %r18, %r91;
	add.s32 	%r129, %r128, %r1;
	mul.wide.u32 	%rd101, %r129, 8;
	add.s64 	%rd102, %rd4, %rd101;
	ld.global.f64 	%fd30, [%rd102];
	mul.f64 	%fd31, %fd30, %fd30;
	bar.sync 	0;
	cvta.to.global.u64 	%rd103, %rd248;
	atom.global.add.f64 	%fd32, [%rd103], %fd31;
	ld.global.f64 	%fd33, [%rd103];
	sqrt.rn.f64 	%fd34, %fd33;
	add.s32 	%r130, %r128, %r18;
	mul.wide.u32 	%rd104, %r130, 8;
	add.s64 	%rd105, %rd3, %rd104;
	st.global.f64 	[%rd105], %fd34;
	ld.global.f64 	%fd35, [%rd102];
	div.rn.f64 	%fd36, %fd35, %fd34;
	cvta.to.global.u64 	%rd106, %rd247;
	add.s64 	%rd6, %rd106, %rd101;
	st.global.f64 	[%rd6], %fd36;
	bar.sync 	0;
	bar.sync 	0;
	bar.sync 	0;
	add.s32 	%r273, %r18, 1;
	setp.ge.s32 	%p10, %r273, %r91;
	@%p10 bra 	$L__BB0_27;
	setp.lt.u32 	%p11, %r22, 7;
	mov.u32 	%r293, %r273;
	@%p11 bra 	$L__BB0_19;
	and.b32  	%r131, %r21, -8;
	neg.s32 	%r290, %r131;
	add.s32 	%r132, %r18, 2;
	mul.lo.s32 	%r133, %r91, %r132;
	add.s32 	%r289, %r18, %r133;
	add.s32 	%r134, %r18, 3;
	mul.lo.s32 	%r135, %r91, %r134;
	add.s32 	%r288, %r18, %r135;
	add.s32 	%r136, %r18, 4;
	mul.lo.s32 	%r137, %r91, %r136;
	add.s32 	%r287, %r18, %r137;
	add.s32 	%r138, %r18, 5;
	mul.lo.s32 	%r139, %r91, %r138;
	add.s32 	%r286, %r18, %r139;
	add.s32 	%r140, %r18, 6;
	mul.lo.s32 	%r141, %r91, %r140;
	add.s32 	%r285, %r18, %r141;
	add.s32 	%r142, %r18, 7;
	mul.lo.s32 	%r143, %r91, %r142;
	add.s32 	%r284, %r18, %r143;
	add.s32 	%r144, %r18, 8;
	mul.lo.s32 	%r145, %r91, %r144;
	add.s32 	%r283, %r18, %r145;
	mul.lo.s32 	%r146, %r91, %r273;
	add.s32 	%r282, %r18, %r146;
	add.s32 	%r281, %r1, %r133;
	add.s32 	%r280, %r1, %r135;
	add.s32 	%r279, %r1, %r137;
	add.s32 	%r278, %r1, %r139;
	add.s32 	%r277, %r1, %r141;
	add.s32 	%r276, %r1, %r143;
	add.s32 	%r275, %r1, %r145;
	add.s32 	%r274, %r1, %r146;
	mov.u32 	%r291, %r18;
$L__BB0_17:
	.pragma "nounroll";
	ld.global.f64 	%fd37, [%rd6];
	mul.wide.u32 	%rd107, %r274, 8;
	add.s64 	%rd108, %rd4, %rd107;
	ld.global.f64 	%fd38, [%rd108];
	mul.f64 	%fd39, %fd37, %fd38;
	atom.global.add.f64 	%fd40, [%rd2], %fd39;
	ld.global.f64 	%fd41, [%rd2];
	mul.wide.u32 	%rd109, %r282, 8;
	add.s64 	%rd110, %rd3, %rd109;
	st.global.f64 	[%rd110], %fd41;
	ld.global.f64 	%fd42, [%rd6];
	mul.wide.u32 	%rd111, %r281, 8;
	add.s64 	%rd112, %rd4, %rd111;
	ld.global.f64 	%fd43, [%rd112];
	mul.f64 	%fd44, %fd42, %fd43;
	atom.global.add.f64 	%fd45, [%rd2], %fd44;
	ld.global.f64 	%fd46, [%rd2];
	mul.wide.u32 	%rd113, %r289, 8;
	add.s64 	%rd114, %rd3, %rd113;
	st.global.f64 	[%rd114], %fd46;
	ld.global.f64 	%fd47, [%rd6];
	mul.wide.u32 	%rd115, %r280, 8;
	add.s64 	%rd116, %rd4, %rd115;
	ld.global.f64 	%fd48, [%rd116];
	mul.f64 	%fd49, %fd47, %fd48;
	atom.global.add.f64 	%fd50, [%rd2], %fd49;
	ld.global.f64 	%fd51, [%rd2];
	mul.wide.u32 	%rd117, %r288, 8;
	add.s64 	%rd118, %rd3, %rd117;
	st.global.f64 	[%rd118], %fd51;
	ld.global.f64 	%fd52, [%rd6];
	mul.wide.u32 	%rd119, %r279, 8;
	add.s64 	%rd120, %rd4, %rd119;
	ld.global.f64 	%fd53, [%rd120];
	mul.f64 	%fd54, %fd52, %fd53;
	atom.global.add.f64 	%fd55, [%rd2], %fd54;
	ld.global.f64 	%fd56, [%rd2];
	mul.wide.u32 	%rd121, %r287, 8;
	add.s64 	%rd122, %rd3, %rd121;
	st.global.f64 	[%rd122], %fd56;
	ld.global.f64 	%fd57, [%rd6];
	mul.wide.u32 	%rd123, %r278, 8;
	add.s64 	%rd124, %rd4, %rd123;
	ld.global.f64 	%fd58, [%rd124];
	mul.f64 	%fd59, %fd57, %fd58;
	atom.global.add.f64 	%fd60, [%rd2], %fd59;
	ld.global.f64 	%fd61, [%rd2];
	mul.wide.u32 	%rd125, %r286, 8;
	add.s64 	%rd126, %rd3, %rd125;
	st.global.f64 	[%rd126], %fd61;
	ld.global.f64 	%fd62, [%rd6];
	mul.wide.u32 	%rd127, %r277, 8;
	add.s64 	%rd128, %rd4, %rd127;
	ld.global.f64 	%fd63, [%rd128];
	mul.f64 	%fd64, %fd62, %fd63;
	atom.global.add.f64 	%fd65, [%rd2], %fd64;
	ld.global.f64 	%fd66, [%rd2];
	mul.wide.u32 	%rd129, %r285, 8;
	add.s64 	%rd130, %rd3, %rd129;
	st.global.f64 	[%rd130], %fd66;
	ld.global.f64 	%fd67, [%rd6];
	mul.wide.u32 	%rd131, %r276, 8;
	add.s64 	%rd132, %rd4, %rd131;
	ld.global.f64 	%fd68, [%rd132];
	mul.f64 	%fd69, %fd67, %fd68;
	atom.global.add.f64 	%fd70, [%rd2], %fd69;
	ld.global.f64 	%fd71, [%rd2];
	mul.wide.u32 	%rd133, %r284, 8;
	add.s64 	%rd134, %rd3, %rd133;
	st.global.f64 	[%rd134], %fd71;
	ld.global.f64 	%fd72, [%rd6];
	mul.wide.u32 	%rd135, %r275, 8;
	add.s64 	%rd136, %rd4, %rd135;
	ld.global.f64 	%fd73, [%rd136];
	mul.f64 	%fd74, %fd72, %fd73;
	atom.global.add.f64 	%fd75, [%rd2], %fd74;
	ld.global.f64 	%fd76, [%rd2];
	mul.wide.u32 	%rd137, %r283, 8;
	add.s64 	%rd138, %rd3, %rd137;
	st.global.f64 	[%rd138], %fd76;
	add.s32 	%r291, %r291, 8;
	add.s32 	%r290, %r290, 8;
	add.s32 	%r289, %r289, %r15;
	add.s32 	%r288, %r288, %r15;
	add.s32 	%r287, %r287, %r15;
	add.s32 	%r286, %r286, %r15;
	add.s32 	%r285, %r285, %r15;
	add.s32 	%r284, %r284, %r15;
	add.s32 	%r283, %r283, %r15;
	add.s32 	%r282, %r282, %r15;
	add.s32 	%r281, %r281, %r15;
	add.s32 	%r280, %r280, %r15;
	add.s32 	%r279, %r279, %r15;
	add.s32 	%r278, %r278, %r15;
	add.s32 	%r277, %r277, %r15;
	add.s32 	%r276, %r276, %r15;
	add.s32 	%r275, %r275, %r15;
	add.s32 	%r274, %r274, %r15;
	setp.ne.s32 	%p12, %r290, 0;
	@%p12 bra 	$L__BB0_17;
	add.s32 	%r293, %r291, 1;
$L__BB0_19:
	and.b32  	%r147, %r21, 7;
	setp.eq.s32 	%p13, %r147, 0;
	@%p13 bra 	$L__BB0_27;
	add.s32 	%r148, %r19, -1;
	setp.lt.u32 	%p14, %r148, 3;
	@%p14 bra 	$L__BB0_22;
	ld.global.f64 	%fd77, [%rd6];
	mul.lo.s32 	%r149, %r293, %r91;
	add.s32 	%r150, %r149, %r1;
	mul.wide.u32 	%rd139, %r150, 8;
	add.s64 	%rd140, %rd4, %rd139;
	ld.global.f64 	%fd78, [%rd140];
	mul.f64 	%fd79, %fd77, %fd78;
	atom.global.add.f64 	%fd80, [%rd2], %fd79;
	ld.global.f64 	%fd81, [%rd2];
	add.s32 	%r151, %r149, %r18;
	mul.wide.u32 	%rd141, %r151, 8;
	add.s64 	%rd142, %rd3, %rd141;
	st.global.f64 	[%rd142], %fd81;
	ld.global.f64 	%fd82, [%rd6];
	add.s32 	%r152, %r150, %r91;
	mul.wide.u32 	%rd143, %r152, 8;
	add.s64 	%rd144, %rd4, %rd143;
	ld.global.f64 	%fd83, [%rd144];
	mul.f64 	%fd84, %fd82, %fd83;
	atom.global.add.f64 	%fd85, [%rd2], %fd84;
	ld.global.f64 	%fd86, [%rd2];
	add.s32 	%r153, %r151, %r91;
	mul.wide.u32 	%rd145, %r153, 8;
	add.s64 	%rd146, %rd3, %rd145;
	st.global.f64 	[%rd146], %fd86;
	ld.global.f64 	%fd87, [%rd6];
	add.s32 	%r154, %r152, %r91;
	mul.wide.u32 	%rd147, %r154, 8;
	add.s64 	%rd148, %rd4, %rd147;
	ld.global.f64 	%fd88, [%rd148];
	mul.f64 	%fd89, %fd87, %fd88;
	atom.global.add.f64 	%fd90, [%rd2], %fd89;
	ld.global.f64 	%fd91, [%rd2];
	add.s32 	%r155, %r153, %r91;
	mul.wide.u32 	%rd149, %r155, 8;
	add.s64 	%rd150, %rd3, %rd149;
	st.global.f64 	[%rd150], %fd91;
	ld.global.f64 	%fd92, [%rd6];
	add.s32 	%r156, %r154, %r91;
	mul.wide.u32 	%rd151, %r156, 8;
	add.s64 	%rd152, %rd4, %rd151;
	ld.global.f64 	%fd93, [%rd152];
	mul.f64 	%fd94, %fd92, %fd93;
	atom.global.add.f64 	%fd95, [%rd2], %fd94;
	ld.global.f64 	%fd96, [%rd2];
	add.s32 	%r157, %r155, %r91;
	mul.wide.u32 	%rd153, %r157, 8;
	add.s64 	%rd154, %rd3, %rd153;
	st.global.f64 	[%rd154], %fd96;
	add.s32 	%r293, %r293, 4;
$L__BB0_22:
	and.b32  	%r158, %r19, 3;
	setp.eq.s32 	%p15, %r158, 0;
	@%p15 bra 	$L__BB0_27;
	and.b16  	%rs13, %rs4, 3;
	setp.eq.s16 	%p16, %rs13, 1;
	@%p16 bra 	$L__BB0_25;
	ld.global.f64 	%fd97, [%rd6];
	mul.lo.s32 	%r159, %r293, %r91;
	add.s32 	%r160, %r159, %r1;
	mul.wide.u32 	%rd155, %r160, 8;
	add.s64 	%rd156, %rd4, %rd155;
	ld.global.f64 	%fd98, [%rd156];
	mul.f64 	%fd99, %fd97, %fd98;
	atom.global.add.f64 	%fd100, [%rd2], %fd99;
	ld.global.f64 	%fd101, [%rd2];
	add.s32 	%r161, %r159, %r18;
	mul.wide.u32 	%rd157, %r161, 8;
	add.s64 	%rd158, %rd3, %rd157;
	st.global.f64 	[%rd158], %fd101;
	ld.global.f64 	%fd102, [%rd6];
	add.s32 	%r162, %r160, %r91;
	mul.wide.u32 	%rd159, %r162, 8;
	add.s64 	%rd160, %rd4, %rd159;
	ld.global.f64 	%fd103, [%rd160];
	mul.f64 	%fd104, %fd102, %fd103;
	atom.global.add.f64 	%fd105, [%rd2], %fd104;
	ld.global.f64 	%fd106, [%rd2];
	add.s32 	%r163, %r161, %r91;
	mul.wide.u32 	%rd161, %r163, 8;
	add.s64 	%rd162, %rd3, %rd161;
	st.global.f64 	[%rd162], %fd106;
	add.s32 	%r293, %r293, 2;
$L__BB0_25:
	and.b16  	%rs14, %rs4, 1;
	setp.eq.b16 	%p17, %rs14, 1;
	not.pred 	%p18, %p17;
	@%p18 bra 	$L__BB0_27;
	ld.global.f64 	%fd107, [%rd6];
	mul.lo.s32 	%r164, %r293, %r91;
	add.s32 	%r165, %r164, %r1;
	mul.wide.u32 	%rd163, %r165, 8;
	add.s64 	%rd164, %rd4, %rd163;
	ld.global.f64 	%fd108, [%rd164];
	mul.f64 	%fd109, %fd107, %fd108;
	atom.global.add.f64 	%fd110, [%rd2], %fd109;
	ld.global.f64 	%fd111, [%rd2];
	add.s32 	%r166, %r164, %r18;
	mul.wide.u32 	%rd165, %r166, 8;
	add.s64 	%rd166, %rd3, %rd165;
	st.global.f64 	[%rd166], %fd111;
$L__BB0_27:
	setp.ge.s32 	%p19, %r273, %r91;
	bar.sync 	0;
	@%p19 bra 	$L__BB0_39;
	sub.s32 	%r167, %r91, %r18;
	add.s32 	%r168, %r167, -2;
	setp.lt.u32 	%p20, %r168, 7;
	mov.u32 	%r296, %r273;
	@%p20 bra 	$L__BB0_31;
	and.b32  	%r83, %r21, -8;
	mov.u32 	%r296, %r273;
$L__BB0_30:
	.pragma "nounroll";
	ld.global.f64 	%fd112, [%rd2];
	st.local.v2.u32 	[%rd5], {%r18, %r1};
	st.local.f64 	[%rd5+8], %fd112;
	mov.u64 	%rd167, $str$2;
	cvta.global.u64 	%rd168, %rd167;
	add.u64 	%rd169, %SP, 0;
	{ // callseq 0, 0
	.param .b64 param0;
	st.param.b64 	[param0], %rd168;
	.param .b64 param1;
	st.param.b64 	[param1], %rd169;
	.param .b32 retval0;
	call.uni (retval0), 
	vprintf, 
	(
	param0, 
	param1
	);
	ld.param.b32 	%r169, [retval0];
	} // callseq 0
	mul.lo.s32 	%r171, %r296, %r91;
	add.s32 	%r172, %r171, %r1;
	mul.wide.u32 	%rd170, %r172, 8;
	add.s64 	%rd171, %rd4, %rd170;
	ld.global.f64 	%fd113, [%rd171];
	add.s32 	%r173, %r171, %r18;
	mul.wide.u32 	%rd172, %r173, 8;
	add.s64 	%rd173, %rd3, %rd172;
	ld.global.f64 	%fd114, [%rd173];
	ld.global.f64 	%fd115, [%rd6];
	mul.f64 	%fd116, %fd114, %fd115;
	sub.f64 	%fd117, %fd113, %fd116;
	st.global.f64 	[%rd171], %fd117;
	st.local.v2.u32 	[%rd5], {%r18, %r1};
	st.local.f64 	[%rd5+8], %fd117;
	mov.u64 	%rd174, $str$3;
	cvta.global.u64 	%rd175, %rd174;
	{ // callseq 1, 0
	.param .b64 param0;
	st.param.b64 	[param0], %rd175;
	.param .b64 param1;
	st.param.b64 	[param1], %rd169;
	.param .b32 retval0;
	call.uni (retval0), 
	vprintf, 
	(
	param0, 
	param1
	);
	ld.param.b32 	%r174, [retval0];
	} // callseq 1
	ld.global.f64 	%fd118, [%rd2];
	st.local.v2.u32 	[%rd5], {%r18, %r1};
	st.local.f64 	[%rd5+8], %fd118;
	{ // callseq 2, 0
	.param .b64 param0;
	st.param.b64 	[param0], %rd168;
	.param .b64 param1;
	st.param.b64 	[param1], %rd169;
	.param .b32 retval0;
	call.uni (retval0), 
	vprintf, 
	(
	param0, 
	param1
	);
	ld.param.b32 	%r176, [retval0];
	} // callseq 2
	add.s32 	%r178, %r172, %r91;
	mul.wide.u32 	%rd176, %r178, 8;
	add.s64 	%rd177, %rd4, %rd176;
	ld.global.f64 	%fd119, [%rd177];
	add.s32 	%r179, %r173, %r91;
	mul.wide.u32 	%rd178, %r179, 8;
	add.s64 	%rd179, %rd3, %rd178;
	ld.global.f64 	%fd120, [%rd179];
	ld.global.f64 	%fd121, [%rd6];
	mul.f64 	%fd122, %fd120, %fd121;
	sub.f64 	%fd123, %fd119, %fd122;
	st.global.f64 	[%rd177], %fd123;
	st.local.v2.u32 	[%rd5], {%r18, %r1};
	st.local.f64 	[%rd5+8], %fd123;
	{ // callseq 3, 0
	.param .b64 param0;
	st.param.b64 	[param0], %rd175;
	.param .b64 param1;
	st.param.b64 	[param1], %rd169;
	.param .b32 retval0;
	call.uni (retval0), 
	vprintf, 
	(
	param0, 
	param1
	);
	ld.param.b32 	%r180, [retval0];
	} // callseq 3
	ld.global.f64 	%fd124, [%rd2];
	st.local.v2.u32 	[%rd5], {%r18, %r1};
	st.local.f64 	[%rd5+8], %fd124;
	{ // callseq 4, 0
	.param .b64 param0;
	st.param.b64 	[param0], %rd168;
	.param .b64 param1;
	st.param.b64 	[param1], %rd169;
	.param .b32 retval0;
	call.uni (retval0), 
	vprintf, 
	(
	param0, 
	param1
	);
	ld.param.b32 	%r182, [retval0];
	} // callseq 4
	add.s32 	%r184, %r178, %r91;
	mul.wide.u32 	%rd180, %r184, 8;
	add.s64 	%rd181, %rd4, %rd180;
	ld.global.f64 	%fd125, [%rd181];
	add.s32 	%r185, %r179, %r91;
	mul.wide.u32 	%rd182, %r185, 8;
	add.s64 	%rd183, %rd3, %rd182;
	ld.global.f64 	%fd126, [%rd183];
	ld.global.f64 	%fd127, [%rd6];
	mul.f64 	%fd128, %fd126, %fd127;
	sub.f64 	%fd129, %fd125, %fd128;
	st.global.f64 	[%rd181], %fd129;
	st.local.v2.u32 	[%rd5], {%r18, %r1};
	st.local.f64 	[%rd5+8], %fd129;
	{ // callseq 5, 0
	.param .b64 param0;
	st.param.b64 	[param0], %rd175;
	.param .b64 param1;
	st.param.b64 	[param1], %rd169;
	.param .b32 retval0;
	call.uni (retval0), 
	vprintf, 
	(
	param0, 
	param1
	);
	ld.param.b32 	%r186, [retval0];
	} // callseq 5
	ld.global.f64 	%fd130, [%rd2];
	st.local.v2.u32 	[%rd5], {%r18, %r1};
	st.local.f64 	[%rd5+8], %fd130;
	{ // callseq 6, 0
	.param .b64 param0;
	st.param.b64 	[param0], %rd168;
	.param .b64 param1;
	st.param.b64 	[param1], %rd169;
	.param .b32 retval0;
	call.uni (retval0), 
	vprintf, 
	(
	param0, 
	param1
	);
	ld.param.b32 	%r188, [retval0];
	} // callseq 6
	add.s32 	%r190, %r184, %r91;
	mul.wide.u32 	%rd184, %r190, 8;
	add.s64 	%rd185, %rd4, %rd184;
	ld.global.f64 	%fd131, [%rd185];
	add.s32 	%r191, %r185, %r91;
	mul.wide.u32 	%rd186, %r191, 8;
	add.s64 	%rd187, %rd3, %rd186;
	ld.global.f64 	%fd132, [%rd187];
	ld.global.f64 	%fd133, [%rd6];
	mul.f64 	%fd134, %fd132, %fd133;
	sub.f64 	%fd135, %fd131, %fd134;
	st.global.f64 	[%rd185], %fd135;
	st.local.v2.u32 	[%rd5], {%r18, %r1};
	st.local.f64 	[%rd5+8], %fd135;
	{ // callseq 7, 0
	.param .b64 param0;
	st.param.b64 	[param0], %rd175;
	.param .b64 param1;
	st.param.b64 	[param1], %rd169;
	.param .b32 retval0;
	call.uni (retval0), 
	vprintf, 
	(
	param0, 
	param1
	);
	ld.param.b32 	%r192, [retval0];
	} // callseq 7
	ld.global.f64 	%fd136, [%rd2];
	st.local.v2.u32 	[%rd5], {%r18, %r1};
	st.local.f64 	[%rd5+8], %fd136;
	{ // callseq 8, 0
	.param .b64 param0;
	st.param.b64 	[param0], %rd168;
	.param .b64 param1;
	st.param.b64 	[param1], %rd169;
	.param .b32 retval0;
	call.uni (retval0), 
	vprintf, 
	(
	param0, 
	param1
	);
	ld.param.b32 	%r194, [retval0];
	} // callseq 8
	add.s32 	%r196, %r190, %r91;
	mul.wide.u32 	%rd188, %r196, 8;
	add.s64 	%rd189, %rd4, %rd188;
	ld.global.f64 	%fd137, [%rd189];
	add.s32 	%r197, %r191, %r91;
	mul.wide.u32 	%rd190, %r197, 8;
	add.s64 	%rd191, %rd3, %rd190;
	ld.global.f64 	%fd138, [%rd191];
	ld.global.f64 	%fd139, [%rd6];
	mul.f64 	%fd140, %fd138, %fd139;
	sub.f64 	%fd141, %fd137, %fd140;
	st.global.f64 	[%rd189], %fd141;
	st.local.v2.u32 	[%rd5], {%r18, %r1};
	st.local.f64 	[%rd5+8], %fd141;
	{ // callseq 9, 0
	.param .b64 param0;
	st.param.b64 	[param0], %rd175;
	.param .b64 param1;
	st.param.b64 	[param1], %rd169;
	.param .b32 retval0;
	call.uni (retval0), 
	vprintf, 
	(
	param0, 
	param1
	);
	ld.param.b32 	%r198, [retval0];
	} // callseq 9
	ld.global.f64 	%fd142, [%rd2];
	st.local.v2.u32 	[%rd5], {%r18, %r1};
	st.local.f64 	[%rd5+8], %fd142;
	{ // callseq 10, 0
	.param .b64 param0;
	st.param.b64 	[param0], %rd168;
	.param .b64 param1;
	st.param.b64 	[param1], %rd169;
	.param .b32 retval0;
	call.uni (retval0), 
	vprintf, 
	(
	param0, 
	param1
	);
	ld.param.b32 	%r200, [retval0];
	} // callseq 10
	add.s32 	%r202, %r196, %r91;
	mul.wide.u32 	%rd192, %r202, 8;
	add.s64 	%rd193, %rd4, %rd192;
	ld.global.f64 	%fd143, [%rd193];
	add.s32 	%r203, %r197, %r91;
	mul.wide.u32 	%rd194, %r203, 8;
	add.s64 	%rd195, %rd3, %rd194;
	ld.global.f64 	%fd144, [%rd195];
	ld.global.f64 	%fd145, [%rd6];
	mul.f64 	%fd146, %fd144, %fd145;
	sub.f64 	%fd147, %fd143, %fd146;
	st.global.f64 	[%rd193], %fd147;
	st.local.v2.u32 	[%rd5], {%r18, %r1};
	st.local.f64 	[%rd5+8], %fd147;
	{ // callseq 11, 0
	.param .b64 param0;
	st.param.b64 	[param0], %rd175;
	.param .b64 param1;
	st.param.b64 	[param1], %rd169;
	.param .b32 retval0;
	call.uni (retval0), 
	vprintf, 
	(
	param0, 
	param1
	);
	ld.param.b32 	%r204, [retval0];
	} // callseq 11
	ld.global.f64 	%fd148, [%rd2];
	st.local.v2.u32 	[%rd5], {%r18, %r1};
	st.local.f64 	[%rd5+8], %fd148;
	{ // callseq 12, 0
	.param .b64 param0;
	st.param.b64 	[param0], %rd168;
	.param .b64 param1;
	st.param.b64 	[param1], %rd169;
	.param .b32 retval0;
	call.uni (retval0), 
	vprintf, 
	(
	param0, 
	param1
	);
	ld.param.b32 	%r206, [retval0];
	} // callseq 12
	add.s32 	%r208, %r202, %r91;
	mul.wide.u32 	%rd196, %r208, 8;
	add.s64 	%rd197, %rd4, %rd196;
	ld.global.f64 	%fd149, [%rd197];
	add.s32 	%r209, %r203, %r91;
	mul.wide.u32 	%rd198, %r209, 8;
	add.s64 	%rd199, %rd3, %rd198;
	ld.global.f64 	%fd150, [%rd199];
	ld.global.f64 	%fd151, [%rd6];
	mul.f64 	%fd152, %fd150, %fd151;
	sub.f64 	%fd153, %fd149, %fd152;
	st.global.f64 	[%rd197], %fd153;
	st.local.v2.u32 	[%rd5], {%r18, %r1};
	st.local.f64 	[%rd5+8], %fd153;
	{ // callseq 13, 0
	.param .b64 param0;
	st.param.b64 	[param0], %rd175;
	.param .b64 param1;
	st.param.b64 	[param1], %rd169;
	.param .b32 retval0;
	call.uni (retval0), 
	vprintf, 
	(
	param0, 
	param1
	);
	ld.param.b32 	%r210, [retval0];
	} // callseq 13
	ld.global.f64 	%fd154, [%rd2];
	st.local.v2.u32 	[%rd5], {%r18, %r1};
	st.local.f64 	[%rd5+8], %fd154;
	{ // callseq 14, 0
	.param .b64 param0;
	st.param.b64 	[param0], %rd168;
	.param .b64 param1;
	st.param.b64 	[param1], %rd169;
	.param .b32 retval0;
	call.uni (retval0), 
	vprintf, 
	(
	param0, 
	param1
	);
	ld.param.b32 	%r212, [retval0];
	} // callseq 14
	add.s32 	%r214, %r208, %r91;
	mul.wide.u32 	%rd200, %r214, 8;
	add.s64 	%rd201, %rd4, %rd200;
	ld.global.f64 	%fd155, [%rd201];
	add.s32 	%r215, %r209, %r91;
	mul.wide.u32 	%rd202, %r215, 8;
	add.s64 	%rd203, %rd3, %rd202;
	ld.global.f64 	%fd156, [%rd203];
	ld.global.f64 	%fd157, [%rd6];
	mul.f64 	%fd158, %fd156, %fd157;
	sub.f64 	%fd159, %fd155, %fd158;
	st.global.f64 	[%rd201], %fd159;
	st.local.v2.u32 	[%rd5], {%r18, %r1};
	st.local.f64 	[%rd5+8], %fd159;
	{ // callseq 15, 0
	.param .b64 param0;
	st.param.b64 	[param0], %rd175;
	.param .b64 param1;
	st.param.b64 	[param1], %rd169;
	.param .b32 retval0;
	call.uni (retval0), 
	vprintf, 
	(
	param0, 
	param1
	);
	ld.param.b32 	%r216, [retval0];
	} // callseq 15
	add.s32 	%r296, %r296, 8;
	add.s32 	%r218, %r296, %r20;
	setp.ne.s32 	%p21, %r218, %r83;
	@%p21 bra 	$L__BB0_30;
$L__BB0_31:
	and.b32  	%r219, %r21, 7;
	setp.eq.s32 	%p22, %r219, 0;
	@%p22 bra 	$L__BB0_39;
	add.s32 	%r220, %r19, -1;
	setp.lt.u32 	%p23, %r220, 3;
	@%p23 bra 	$L__BB0_34;
	ld.global.f64 	%fd160, [%rd2];
	st.local.v2.u32 	[%rd5], {%r18, %r1};
	st.local.f64 	[%rd5+8], %fd160;
	mov.u64 	%rd204, $str$2;
	cvta.global.u64 	%rd205, %rd204;
	add.u64 	%rd206, %SP, 0;
	{ // callseq 16, 0
	.param .b64 param0;
	st.param.b64 	[param0], %rd205;
	.param .b64 param1;
	st.param.b64 	[param1], %rd206;
	.param .b32 retval0;
	call.uni (retval0), 
	vprintf, 
	(
	param0, 
	param1
	);
	ld.param.b32 	%r221, [retval0];
	} // callseq 16
	mul.lo.s32 	%r223, %r296, %r91;
	add.s32 	%r224, %r223, %r1;
	mul.wide.u32 	%rd207, %r224, 8;
	add.s64 	%rd208, %rd4, %rd207;
	ld.global.f64 	%fd161, [%rd208];
	add.s32 	%r225, %r223, %r18;
	mul.wide.u32 	%rd209, %r225, 8;
	add.s64 	%rd210, %rd3, %rd209;
	ld.global.f64 	%fd162, [%rd210];
	ld.global.f64 	%fd163, [%rd6];
	mul.f64 	%fd164, %fd162, %fd163;
	sub.f64 	%fd165, %fd161, %fd164;
	st.global.f64 	[%rd208], %fd165;
	st.local.v2.u32 	[%rd5], {%r18, %r1};
	st.local.f64 	[%rd5+8], %fd165;
	mov.u64 	%rd211, $str$3;
	cvta.global.u64 	%rd212, %rd211;
	{ // callseq 17, 0
	.param .b64 param0;
	st.param.b64 	[param0], %rd212;
	.param .b64 param1;
	st.param.b64 	[param1], %rd206;
	.param .b32 retval0;
	call.uni (retval0), 
	vprintf, 
	(
	param0, 
	param1
	);
	ld.param.b32 	%r226, [retval0];
	} // callseq 17
	ld.global.f64 	%fd166, [%rd2];
	st.local.v2.u32 	[%rd5], {%r18, %r1};
	st.local.f64 	[%rd5+8], %fd166;
	{ // callseq 18, 0
	.param .b64 param0;
	st.param.b64 	[param0], %rd205;
	.param .b64 param1;
	st.param.b64 	[param1], %rd206;
	.param .b32 retval0;
	call.uni (retval0), 
	vprintf, 
	(
	param0, 
	param1
	);
	ld.param.b32 	%r228, [retval0];
	} // callseq 18
	add.s32 	%r230, %r224, %r91;
	mul.wide.u32 	%rd213, %r230, 8;
	add.s64 	%rd214, %rd4, %rd213;
	ld.global.f64 	%fd167, [%rd214];
	add.s32 	%r231, %r225, %r91;
	mul.wide.u32 	%rd215, %r231, 8;
	add.s64 	%rd216, %rd3, %rd215;
	ld.global.f64 	%fd168, [%rd216];
	ld.global.f64 	%fd169, [%rd6];
	mul.f64 	%fd170, %fd168, %fd169;
	sub.f64 	%fd171, %fd167, %fd170;
	st.global.f64 	[%rd214], %fd171;
	st.local.v2.u32 	[%rd5], {%r18, %r1};
	st.local.f64 	[%rd5+8], %fd171;
	{ // callseq 19, 0
	.param .b64 param0;
	st.param.b64 	[param0], %rd212;
	.param .b64 param1;
	st.param.b64 	[param1], %rd206;
	.param .b32 retval0;
	call.uni (retval0), 
	vprintf, 
	(
	param0, 
	param1
	);
	ld.param.b32 	%r232, [retval0];
	} // callseq 19
	ld.global.f64 	%fd172, [%rd2];
	st.local.v2.u32 	[%rd5], {%r18, %r1};
	st.local.f64 	[%rd5+8], %fd172;
	{ // callseq 20, 0
	.param .b64 param0;
	st.param.b64 	[param0], %rd205;
	.param .b64 param1;
	st.param.b64 	[param1], %rd206;
	.param .b32 retval0;
	call.uni (retval0), 
	vprintf, 
	(
	param0, 
	param1
	);
	ld.param.b32 	%r234, [retval0];
	} // callseq 20
	add.s32 	%r236, %r230, %r91;
	mul.wide.u32 	%rd217, %r236, 8;
	add.s64 	%rd218, %rd4, %rd217;
	ld.global.f64 	%fd173, [%rd218];
	add.s32 	%r237, %r231, %r91;
	mul.wide.u32 	%rd219, %r237, 8;
	add.s64 	%rd220, %rd3, %rd219;
	ld.global.f64 	%fd174, [%rd220];
	ld.global.f64 	%fd175, [%rd6];
	mul.f64 	%fd176, %fd174, %fd175;
	sub.f64 	%fd177, %fd173, %fd176;
	st.global.f64 	[%rd218], %fd177;
	st.local.v2.u32 	[%rd5], {%r18, %r1};
	st.local.f64 	[%rd5+8], %fd177;
	{ // callseq 21, 0
	.param .b64 param0;
	st.param.b64 	[param0], %rd212;
	.param .b64 param1;
	st.param.b64 	[param1], %rd206;
	.param .b32 retval0;
	call.uni (retval0), 
	vprintf, 
	(
	param0, 
	param1
	);
	ld.param.b32 	%r238, [retval0];
	} // callseq 21
	ld.global.f64 	%fd178, [%rd2];
	st.local.v2.u32 	[%rd5], {%r18, %r1};
	st.local.f64 	[%rd5+8], %fd178;
	{ // callseq 22, 0
	.param .b64 param0;
	st.param.b64 	[param0], %rd205;
	.param .b64 param1;
	st.param.b64 	[param1], %rd206;
	.param .b32 retval0;
	call.uni (retval0), 
	vprintf, 
	(
	param0, 
	param1
	);
	ld.param.b32 	%r240, [retval0];
	} // callseq 22
	add.s32 	%r242, %r236, %r91;
	mul.wide.u32 	%rd221, %r242, 8;
	add.s64 	%rd222, %rd4, %rd221;
	ld.global.f64 	%fd179, [%rd222];
	add.s32 	%r243, %r237, %r91;
	mul.wide.u32 	%rd223, %r243, 8;
	add.s64 	%rd224, %rd3, %rd223;
	ld.global.f64 	%fd180, [%rd224];
	ld.global.f64 	%fd181, [%rd6];
	mul.f64 	%fd182, %fd180, %fd181;
	sub.f64 	%fd183, %fd179, %fd182;
	st.global.f64 	[%rd222], %fd183;
	st.local.v2.u32 	[%rd5], {%r18, %r1};
	st.local.f64 	[%rd5+8], %fd183;
	{ // callseq 23, 0
	.param .b64 param0;
	st.param.b64 	[param0], %rd212;
	.param .b64 param1;
	st.param.b64 	[param1], %rd206;
	.param .b32 retval0;
	call.uni (retval0), 
	vprintf, 
	(
	param0, 
	param1
	);
	ld.param.b32 	%r244, [retval0];
	} // callseq 23
	add.s32 	%r296, %r296, 4;
$L__BB0_34:
	and.b32  	%r246, %r19, 3;
	setp.eq.s32 	%p24, %r246, 0;
	@%p24 bra 	$L__BB0_39;
	and.b16  	%rs15, %rs4, 3;
	setp.eq.s16 	%p25, %rs15, 1;
	@%p25 bra 	$L__BB0_37;
	ld.global.f64 	%fd184, [%rd2];
	st.local.v2.u32 	[%rd5], {%r18, %r1};
	st.local.f64 	[%rd5+8], %fd184;
	mov.u64 	%rd225, $str$2;
	cvta.global.u64 	%rd226, %rd225;
	add.u64 	%rd227, %SP, 0;
	{ // callseq 24, 0
	.param .b64 param0;
	st.param.b64 	[param0], %rd226;
	.param .b64 param1;
	st.param.b64 	[param1], %rd227;
	.param .b32 retval0;
	call.uni (retval0), 
	vprintf, 
	(
	param0, 
	param1
	);
	ld.param.b32 	%r247, [retval0];
	} // callseq 24
	mul.lo.s32 	%r249, %r296, %r91;
	add.s32 	%r250, %r249, %r1;
	mul.wide.u32 	%rd228, %r250, 8;
	add.s64 	%rd229, %rd4, %rd228;
	ld.global.f64 	%fd185, [%rd229];
	add.s32 	%r251, %r249, %r18;
	mul.wide.u32 	%rd230, %r251, 8;
	add.s64 	%rd231, %rd3, %rd230;
	ld.global.f64 	%fd186, [%rd231];
	ld.global.f64 	%fd187, [%rd6];
	mul.f64 	%fd188, %fd186, %fd187;
	sub.f64 	%fd189, %fd185, %fd188;
	st.global.f64 	[%rd229], %fd189;
	st.local.v2.u32 	[%rd5], {%r18, %r1};
	st.local.f64 	[%rd5+8], %fd189;
	mov.u64 	%rd232, $str$3;
	cvta.global.u64 	%rd233, %rd232;
	{ // callseq 25, 0
	.param .b64 param0;
	st.param.b64 	[param0], %rd233;
	.param .b64 param1;
	st.param.b64 	[param1], %rd227;
	.param .b32 retval0;
	call.uni (retval0), 
	vprintf, 
	(
	param0, 
	param1
	);
	ld.param.b32 	%r252, [retval0];
	} // callseq 25
	ld.global.f64 	%fd190, [%rd2];
	st.local.v2.u32 	[%rd5], {%r18, %r1};
	st.local.f64 	[%rd5+8], %fd190;
	{ // callseq 26, 0
	.param .b64 param0;
	st.param.b64 	[param0], %rd226;
	.param .b64 param1;
	st.param.b64 	[param1], %rd227;
	.param .b32 retval0;
	call.uni (retval0), 
	vprintf, 
	(
	param0, 
	param1
	);
	ld.param.b32 	%r254, [retval0];
	} // callseq 26
	add.s32 	%r256, %r250, %r91;
	mul.wide.u32 	%rd234, %r256, 8;
	add.s64 	%rd235, %rd4, %rd234;
	ld.global.f64 	%fd191, [%rd235];
	add.s32 	%r257, %r251, %r91;
	mul.wide.u32 	%rd236, %r257, 8;
	add.s64 	%rd237, %rd3, %rd236;
	ld.global.f64 	%fd192, [%rd237];
	ld.global.f64 	%fd193, [%rd6];
	mul.f64 	%fd194, %fd192, %fd193;
	sub.f64 	%fd195, %fd191, %fd194;
	st.global.f64 	[%rd235], %fd195;
	st.local.v2.u32 	[%rd5], {%r18, %r1};
	st.local.f64 	[%rd5+8], %fd195;
	{ // callseq 27, 0
	.param .b64 param0;
	st.param.b64 	[param0], %rd233;
	.param .b64 param1;
	st.param.b64 	[param1], %rd227;
	.param .b32 retval0;
	call.uni (retval0), 
	vprintf, 
	(
	param0, 
	param1
	);
	ld.param.b32 	%r258, [retval0];
	} // callseq 27
	add.s32 	%r296, %r296, 2;
$L__BB0_37:
	and.b16  	%rs16, %rs4, 1;
	setp.eq.b16 	%p26, %rs16, 1;
	not.pred 	%p27, %p26;
	@%p27 bra 	$L__BB0_39;
	ld.global.f64 	%fd196, [%rd2];
	st.local.v2.u32 	[%rd5], {%r18, %r1};
	st.local.f64 	[%rd5+8], %fd196;
	cvta.global.u64 	%rd239, %rd238;
	{ // callseq 28, 0
	.param .b64 param0;
	st.param.b64 	[param0], %rd239;
	.param .b64 param1;
	st.param.b64 	[param1], %rd13;
	.param .b32 retval0;
	call.uni (retval0), 
	vprintf, 
	(
	param0, 
	param1
	);
	ld.param.b32 	%r260, [retval0];
	} // callseq 28
	mul.lo.s32 	%r262, %r296, %r91;
	add.s32 	%r263, %r262, %r1;
	mul.wide.u32 	%rd241, %r263, 8;
	add.s64 	%rd242, %rd4, %rd241;
	ld.global.f64 	%fd197, [%rd242];
	add.s32 	%r264, %r262, %r18;
	mul.wide.u32 	%rd243, %r264, 8;
	add.s64 	%rd244, %rd3, %rd243;
	ld.global.f64 	%fd198, [%rd244];
	ld.global.f64 	%fd199, [%rd6];
	mul.f64 	%fd200, %fd198, %fd199;
	sub.f64 	%fd201, %fd197, %fd200;
	st.global.f64 	[%rd242], %fd201;
	st.local.v2.u32 	[%rd5], {%r18, %r1};
	st.local.f64 	[%rd5+8], %fd201;
	mov.u64 	%rd245, $str$3;
	cvta.global.u64 	%rd246, %rd245;
	{ // callseq 29, 0
	.param .b64 param0;
	st.param.b64 	[param0], %rd246;
	.param .b64 param1;
	st.param.b64 	[param1], %rd13;
	.param .b32 retval0;
	call.uni (retval0), 
	vprintf, 
	(
	param0, 
	param1
	);
	ld.param.b32 	%r265, [retval0];
	} // callseq 29
$L__BB0_39:
	setp.ne.s32 	%p28, %r273, %r91;
	add.s16 	%rs18, %rs18, 1;
	add.s16 	%rs17, %rs17, 1;
	@%p28 bra 	$L__BB0_14;
$L__BB0_40:
	ret;

}


// ===== COMPILED SASS (sm_100) =====

	.target	sm_100

	.elftype	@"ET_EXEC"


//--------------------- .note.nv.tkinfo           --------------------------
	.section	.note.nv.tkinfo,"",@"SHT_NOTE"
	.sectionflags	@"SHF_NOTE_NV_TKINFO"
	.tkinfo
        /*0018*/ 	.word	0x00000002
        /*0030*/ 	.string	""
        /*0030*/ 	.string	"ptxas"
        /*0030*/ 	.string	"Cuda compilation tools, release 13.0, V13.0.88"
        /*0030*/ 	.string	"Build cuda_13.0.r13.0/compiler.36424714_0"
        /*0030*/ 	.string	"-arch sm_100 -m 64 "



//--------------------- .note.nv.cuinfo           --------------------------
	.section	.note.nv.cuinfo,"",@"SHT_NOTE"
	.sectionflags	@"SHF_NOTE_NV_CUINFO"
        /*0018*/ 	.short	0x0002
        /*001a*/ 	.short	0x0064
        /*001c*/ 	.short	0x0082
	.zero		2


//--------------------- .nv.info                  --------------------------
	.section	.nv.info,"",@"SHT_CUDA_INFO"
	.align	4


	//----- nvinfo : EIATTR_REGCOUNT
	.align		4
        /*0000*/ 	.byte	0x04, 0x2f
        /*0002*/ 	.short	(.L_3 - .L_2)
	.align		4
.L_2:
        /*0004*/ 	.word	index@(_Z14deviceMGSNoNv0iiPKdPdS1_S1_S1_S1_)
        /*0008*/ 	.word	0x00000028


	//----- nvinfo : EIATTR_FRAME_SIZE
	.align		4
.L_3:
        /*000c*/ 	.byte	0x04, 0x11
        /*000e*/ 	.short	(.L_5 - .L_4)
	.align		4
.L_4:
        /*0010*/ 	.word	index@($__internal_1_$__cuda_sm20_dsqrt_rn_f64_mediumpath_v1)
        /*0014*/ 	.word	0x00000010


	//----- nvinfo : EIATTR_FRAME_SIZE
	.align		4
.L_5:
        /*0018*/ 	.byte	0x04, 0x11
        /*001a*/ 	.short	(.L_7 - .L_6)
	.align		4
.L_6:
        /*001c*/ 	.word	index@($__internal_0_$__cuda_sm20_div_rn_f64_full)
        /*0020*/ 	.word	0x00000010


	//----- nvinfo : EIATTR_FRAME_SIZE
	.align		4
.L_7:
        /*0024*/ 	.byte	0x04, 0x11
        /*0026*/ 	.short	(.L_9 - .L_8)
	.align		4
.L_8:
        /*0028*/ 	.word	index@(_Z14deviceMGSNoNv0iiPKdPdS1_S1_S1_S1_)
        /*002c*/ 	.word	0x00000010


	//----- nvinfo : EIATTR_MIN_STACK_SIZE
	.align		4
.L_9:
        /*0030*/ 	.byte	0x04, 0x12
        /*0032*/ 	.short	(.L_11 - .L_10)
	.align		4
.L_10:
        /*0034*/ 	.word	index@(_Z14deviceMGSNoNv0iiPKdPdS1_S1_S1_S1_)
        /*0038*/ 	.word	0x00000010
.L_11:


//--------------------- .nv.compat                --------------------------
	.section	.nv.compat,"",@"SHT_CUDA_COMPAT_INFO"
	.align	4
        /*0000*/ 	.byte	0x02, 0x09, 0x00, 0x00, 0x02, 0x02, 0x01, 0x00, 0x02, 0x05, 0x05, 0x00, 0x03, 0x07, 0x01, 0x01
        /*0010*/ 	.byte	0x02, 0x03, 0x00, 0x00, 0x02, 0x06, 0x01, 0x00, 0x04, 0x0b, 0x08, 0x00, 0x01, 0x00, 0x00, 0x00
        /*0020*/ 	.byte	0x00, 0x00, 0x00, 0x00


//--------------------- .nv.info._Z14deviceMGSNoNv0iiPKdPdS1_S1_S1_S1_ --------------------------
	.section	.nv.info._Z14deviceMGSNoNv0iiPKdPdS1_S1_S1_S1_,"",@"SHT_CUDA_INFO"
	.sectionflags	@""
	.align	4


	//----- nvinfo : EIATTR_CUDA_API_VERSION
	.align		4
        /*0000*/ 	.byte	0x04, 0x37
        /*0002*/ 	.short	(.L_13 - .L_12)
.L_12:
        /*0004*/ 	.word	0x00000082


	//----- nvinfo : EIATTR_KPARAM_INFO
	.align		4
.L_13:
        /*0008*/ 	.byte	0x04, 0x17
        /*000a*/ 	.short	(.L_15 - .L_14)
.L_14:
        /*000c*/ 	.word	0x00000000
        /*0010*/ 	.short	0x0007
        /*0012*/ 	.short	0x0030
        /*0014*/ 	.byte	0x00, 0xf5, 0x21, 0x00


	//----- nvinfo : EIATTR_KPARAM_INFO
	.align		4
.L_15:
        /*0018*/ 	.byte	0x04, 0x17
        /*001a*/ 	.short	(.L_17 - .L_16)
.L_16:
        /*001c*/ 	.word	0x00000000
        /*0020*/ 	.short	0x0006
        /*0022*/ 	.short	0x0028
        /*0024*/ 	.byte	0x00, 0xf5, 0x21, 0x00


	//----- nvinfo : EIATTR_KPARAM_INFO
	.align		4
.L_17:
        /*0028*/ 	.byte	0x04, 0x17
        /*002a*/ 	.short	(.L_19 - .L_18)
.L_18:
        /*002c*/ 	.word	0x00000000
        /*0030*/ 	.short	0x0005
        /*0032*/ 	.short	0x0020
        /*0034*/ 	.byte	0x00, 0xf5, 0x21, 0x00


	//----- nvinfo : EIATTR_KPARAM_INFO
	.align		4
.L_19:
        /*0038*/ 	.byte	0x04, 0x17
        /*003a*/ 	.short	(.L_21 - .L_20)
.L_20:
        /*003c*/ 	.word	0x00000000
        /*0040*/ 	.short	0x0004
        /*0042*/ 	.short	0x0018
        /*0044*/ 	.byte	0x00, 0xf5, 0x21, 0x00


	//----- nvinfo : EIATTR_KPARAM_INFO
	.align		4
.L_21:
        /*0048*/ 	.byte	0x04, 0x17
        /*004a*/ 	.short	(.L_23 - .L_22)
.L_22:
        /*004c*/ 	.word	0x00000000
        /*0050*/ 	.short	0x0003
        /*0052*/ 	.short	0x0010
        /*0054*/ 	.byte	0x00, 0xf5, 0x21, 0x00


	//----- nvinfo : EIATTR_KPARAM_INFO
	.align		4
.L_23:
        /*0058*/ 	.byte	0x04, 0x17
        /*005a*/ 	.short	(.L_25 - .L_24)
.L_24:
        /*005c*/ 	.word	0x00000000
        /*0060*/ 	.short	0x0002
        /*0062*/ 	.short	0x0008
        /*0064*/ 	.byte	0x00, 0xf5, 0x21, 0x00


	//----- nvinfo : EIATTR_KPARAM_INFO
	.align		4
.L_25:
        /*0068*/ 	.byte	0x04, 0x17
        /*006a*/ 	.short	(.L_27 - .L_26)
.L_26:
        /*006c*/ 	.word	0x00000000
        /*0070*/ 	.short	0x0001
        /*0072*/ 	.short	0x0004
        /*0074*/ 	.byte	0x00, 0xf0, 0x11, 0x00


	//----- nvinfo : EIATTR_KPARAM_INFO
	.align		4
.L_27:
        /*0078*/ 	.byte	0x04, 0x17
        /*007a*/ 	.short	(.L_29 - .L_28)
.L_28:
        /*007c*/ 	.word	0x00000000
        /*0080*/ 	.short	0x0000
        /*0082*/ 	.short	0x0000
        /*0084*/ 	.byte	0x00, 0xf0, 0x11, 0x00


	//----- nvinfo : EIATTR_SPARSE_MMA_MASK
	.align		4
.L_29:
        /*0088*/ 	.byte	0x03, 0x50
        /*008a*/ 	.short	0x0000


	//----- nvinfo : EIATTR_MAXREG_COUNT
	.align		4
        /*008c*/ 	.byte	0x03, 0x1b
        /*008e*/ 	.short	0x00ff


	//----- nvinfo : EIATTR_NUM_BARRIERS
	.align		4
        /*0090*/ 	.byte	0x02, 0x4c
        /*0092*/ 	.byte	0x01
	.zero		1


	//----- nvinfo : EIATTR_EXTERNS
	.align		4
        /*0094*/ 	.byte	0x04, 0x0f
        /*0096*/ 	.short	(.L_31 - .L_30)


	//   ....[0]....
	.align		4
.L_30:
        /*0098*/ 	.word	index@(vprintf)


	//----- nvinfo : EIATTR_MERCURY_ISA_VERSION
	.align		4
.L_31:
        /*009c*/ 	.byte	0x03, 0x5f
        /*009e*/ 	.short	0x0101


	//----- nvinfo : EIATTR_VRC_CTA_INIT_COUNT
	.align		4
        /*00a0*/ 	.byte	0x02, 0x4a
	.zero		1
	.zero		1


	//----- nvinfo : EIATTR_SYSCALL_OFFSETS
	.align		4
        /*00a4*/ 	.byte	0x04, 0x46
        /*00a6*/ 	.short	(.L_33 - .L_32)


	//   ....[0]....
.L_32:
        /*00a8*/ 	.word	0x00002110


	//   ....[1]....
        /*00ac*/ 	.word	0x00002260


	//   ....[2]....
        /*00b0*/ 	.word	0x00002320


	//   ....[3]....
        /*00b4*/ 	.word	0x00002470


	//   ....[4]....
        /*00b8*/ 	.word	0x00002530


	//   ....[5]....
        /*00bc*/ 	.word	0x00002680


	//   ....[6]....
        /*00c0*/ 	.word	0x00002740


	//   ....[7]....
        /*00c4*/ 	.word	0x00002890


	//   ....[8]....
        /*00c8*/ 	.word	0x00002950


	//   ....[9]....
        /*00cc*/ 	.word	0x00002aa0


	//   ....[10]....
        /*00d0*/ 	.word	0x00002b60


	//   ....[11]....
        /*00d4*/ 	.word	0x00002cb0


	//   ....[12]....
        /*00d8*/ 	.word	0x00002d70


	//   ....[13]....
        /*00dc*/ 	.word	0x00002ec0


	//   ....[14]....
        /*00e0*/ 	.word	0x00002f80


	//   ....[15]....
        /*00e4*/ 	.word	0x000030d0


	//   ....[16]....
        /*00e8*/ 	.word	0x000032d0


	//   ....[17]....
        /*00ec*/ 	.word	0x00003430


	//   ....[18]....
        /*00f0*/ 	.word	0x000034f0


	//   ....[19]....
        /*00f4*/ 	.word	0x00003650


	//   ....[20]....
        /*00f8*/ 	.word	0x00003710


	//   ....[21]....
        /*00fc*/ 	.word	0x00003870


	//   ....[22]....
        /*0100*/ 	.word	0x00003930


	//   ....[23]....
        /*0104*/ 	.word	0x00003a90


	//   ....[24]....
        /*0108*/ 	.word	0x00003c10


	//   ....[25]....
        /*010c*/ 	.word	0x00003d70


	//   ....[26]....
        /*0110*/ 	.word	0x00003e30


	//   ....[27]....
        /*0114*/ 	.word	0x00003f90


	//   ....[28]....
        /*0118*/ 	.word	0x000040c0


	//   ....[29]....
        /*011c*/ 	.word	0x00004220


	//----- nvinfo : EIATTR_EXIT_INSTR_OFFSETS
	.align		4
.L_33:
        /*0120*/ 	.byte	0x04, 0x1c
        /*0122*/ 	.short	(.L_35 - .L_34)


	//   ....[0]....
.L_34:
        /*0124*/ 	.word	0x00000070


	//   ....[1]....
        /*0128*/ 	.word	0x00004290


	//----- nvinfo : EIATTR_CRS_STACK_SIZE
	.align		4
.L_35:
        /*012c*/ 	.byte	0x04, 0x1e
        /*012e*/ 	.short	(.L_37 - .L_36)
.L_36:
        /*0130*/ 	.word	0x00000000


	//----- nvinfo : EIATTR_CBANK_PARAM_SIZE
	.align		4
.L_37:
        /*0134*/ 	.byte	0x03, 0x19
        /*0136*/ 	.short	0x0038


	//----- nvinfo : EIATTR_PARAM_CBANK
	.align		4
        /*0138*/ 	.byte	0x04, 0x0a
        /*013a*/ 	.short	(.L_39 - .L_38)
	.align		4
.L_38:
        /*013c*/ 	.word	index@(.nv.constant0._Z14deviceMGSNoNv0iiPKdPdS1_S1_S1_S1_)
        /*0140*/ 	.short	0x0380
        /*0142*/ 	.short	0x0038


	//----- nvinfo : EIATTR_SW_WAR
	.align		4
.L_39:
        /*0144*/ 	.byte	0x04, 0x36
        /*0146*/ 	.short	(.L_41 - .L_40)
.L_40:
        /*0148*/ 	.word	0x00000008
.L_41:


//--------------------- .nv.callgraph             --------------------------
	.section	.nv.callgraph,"",@"SHT_CUDA_CALLGRAPH"
	.align	4
	.sectionentsize	8
	.align		4
        /*0000*/ 	.word	0x00000000
	.align		4
        /*0004*/ 	.word	0xffffffff
	.align		4
        /*0008*/ 	.word	index@(_Z14deviceMGSNoNv0iiPKdPdS1_S1_S1_S1_)
	.align		4
        /*000c*/ 	.word	index@(vprintf)
	.align		4
        /*0010*/ 	.word	0x00000000
	.align		4
        /*0014*/ 	.word	0xfffffffe
	.align		4
        /*0018*/ 	.word	0x00000000
	.align		4
        /*001c*/ 	.word	0xfffffffd
	.align		4
        /*0020*/ 	.word	0x00000000
	.align		4
        /*0024*/ 	.word	0xfffffffc


//--------------------- .nv.constant4             --------------------------
	.section	.nv.constant4,"a",@progbits
	.align	8
	.align		8
.nv.constant4:
        /*0000*/ 	.dword	vprintf
	.align		8
        /*0008*/ 	.dword	$str$2
	.align		8
        /*0010*/ 	.dword	$str$3


//--------------------- .text._Z14deviceMGSNoNv0iiPKdPdS1_S1_S1_S1_ --------------------------
	.section	.text._Z14deviceMGSNoNv0iiPKdPdS1_S1_S1_S1_,"ax",@progbits
	.align	128
        .global         _Z14deviceMGSNoNv0iiPKdPdS1_S1_S1_S1_
        .type           _Z14deviceMGSNoNv0iiPKdPdS1_S1_S1_S1_,@function
        .size           _Z14deviceMGSNoNv0iiPKdPdS1_S1_S1_S1_,(.L_x_65 - _Z14deviceMGSNoNv0iiPKdPdS1_S1_S1_S1_)
        .other          _Z14deviceMGSNoNv0iiPKdPdS1_S1_S1_S1_,@"STO_CUDA_ENTRY STV_DEFAULT"
_Z14deviceMGSNoNv0iiPKdPdS1_S1_S1_S1_:
.text._Z14deviceMGSNoNv0iiPKdPdS1_S1_S1_S1_:
[----:B------:R-:W0:Y:S08]  /*0000*/  LDC R1, c[0x0][0x37c] ;  /* 0x0000df00ff017b82 */ /* 0x000e300000000800 */
[----:B------:R-:W1:Y:S01]  /*0010*/  LDC R0, c[0x0][0x384] ;  /* 0x0000e100ff007b82 */ /* 0x000e620000000800 */
[----:B0-----:R-:W-:Y:S01]  /*0020*/  IADD3 R1, PT, PT, R1, -0x10, RZ ;  /* 0xfffffff001017810 */ /* 0x001fe20007ffe0ff */
[----:B------:R-:W0:Y:S03]  /*0030*/  LDCU UR39, c[0x0][0x2f8] ;  /* 0x00005f00ff2777ac */ /* 0x000e260008000800 */
[----:B------:R-:W-:Y:S01]  /*0040*/  R2UR UR4, R1 ;  /* 0x00000000010472ca */ /* 0x000fe200000e0000 */
[----:B------:R-:W2:Y:S01]  /*0050*/  LDCU UR40, c[0x0][0x2fc] ;  /* 0x00005f80ff2877ac */ /* 0x000ea20008000800 */
[----:B-1----:R-:W-:-:S13]  /*0060*/  ISETP.GE.AND P0, PT, R0, 0x1, PT ;  /* 0x000000010000780c */ /* 0x002fda0003f06270 */
[----:B0-2---:R-:W-:Y:S05]  /*0070*/  @!P0 EXIT ;  /* 0x000000000000894d */ /* 0x005fea0003800000 */
[----:B------:R-:W0:Y:S01]  /*0080*/  S2R R3, SR_TID.X ;  /* 0x0000000000037919 */ /* 0x000e220000002100 */
[C---:B------:R-:W-:Y:S01]  /*0090*/  VIADD R2, R0.reuse, 0xffffffff ;  /* 0xffffffff00027836 */ /* 0x040fe20000000000 */
[----:B------:R-:W-:Y:S01]  /*00a0*/  UIADD3 UR39, UP0, UPT, UR4, UR39, URZ ;  /* 0x0000002704277290 */ /* 0x000fe2000ff1e0ff */
[----:B------:R-:W-:Y:S01]  /*00b0*/  LOP3.LUT R22, R0, 0xf, RZ, 0xc0, !PT ;  /* 0x0000000f00167812 */ /* 0x000fe200078ec0ff */
[----:B------:R-:W1:Y:S02]  /*00c0*/  LDCU.64 UR36, c[0x0][0x358] ;  /* 0x00006b00ff2477ac */ /* 0x000e640008000a00 */
[----:B------:R-:W-:Y:S01]  /*00d0*/  ISETP.GE.U32.AND P0, PT, R2, 0xf, PT ;  /* 0x0000000f0200780c */ /* 0x000fe20003f06070 */
[----:B------:R-:W-:Y:S01]  /*00e0*/  HFMA2 R2, -RZ, RZ, 0, 0 ;  /* 0x00000000ff027431 */ /* 0x000fe200000001ff */
[----:B------:R-:W-:Y:S01]  /*00f0*/  UIADD3.X UR40, UPT, UPT, URZ, UR40, URZ, UP0, !UPT ;  /* 0x00000028ff287290 */ /* 0x000fe200087fe4ff */
[----:B------:R-:W-:-:S10]  /*0100*/  ISETP.NE.AND P1, PT, R22, RZ, PT ;  /* 0x000000ff1600720c */ /* 0x000fd40003f25270 */
[----:B------:R-:W-:Y:S05]  /*0110*/  @!P0 BRA `(.L_x_0) ;  /* 0x00000004005c8947 */ /* 0x000fea0003800000 */
[----:B------:R-:W2:Y:S01]  /*0120*/  LDC.64 R4, c[0x0][0x3a0] ;  /* 0x0000e800ff047b82 */ /* 0x000ea20000000a00 */
[----:B------:R-:W-:Y:S01]  /*0130*/  LOP3.LUT R2, R0, 0x7ffffff0, RZ, 0xc0, !PT ;  /* 0x7ffffff000027812 */ /* 0x000fe200078ec0ff */
[----:B------:R-:W-:-:S06]  /*0140*/  UMOV UR4, URZ ;  /* 0x000000ff00047c82 */ /* 0x000fcc0008000000 */
[----:B------:R-:W3:Y:S02]  /*0150*/  LDC.64 R6, c[0x0][0x388] ;  /* 0x0000e200ff067b82 */ /* 0x000ee40000000a00 */
.L_x_1:
[----:B0---4-:R-:W-:-:S04]  /*0160*/  IMAD R11, R0, UR4, R3 ;  /* 0x00000004000b7c24 */ /* 0x011fc8000f8e0203 */
[----:B---3--:R-:W-:-:S06]  /*0170*/  IMAD.WIDE.U32 R8, R11, 0x8, R6 ;  /* 0x000000080b087825 */ /* 0x008fcc00078e0006 */
[----:B-1----:R-:W3:Y:S01]  /*0180*/  LDG.E.64 R8, desc[UR36][R8.64] ;  /* 0x0000002408087981 */ /* 0x002ee2000c1e1b00 */
[C---:B------:R-:W-:Y:S02]  /*0190*/  IMAD.IADD R15, R11.reuse, 0x1, R0 ;  /* 0x000000010b0f7824 */ /* 0x040fe400078e0200 */
[----:B--2---:R-:W-:-:S04]  /*01a0*/  IMAD.WIDE.U32 R10, R11, 0x8, R4 ;  /* 0x000000080b0a7825 */ /* 0x004fc800078e0004 */
[C---:B------:R-:W-:Y:S01]  /*01b0*/  IMAD.WIDE.U32 R12, R15.reuse, 0x8, R6 ;  /* 0x000000080f0c7825 */ /* 0x040fe200078e0006 */
[C---:B------:R-:W-:Y:S01]  /*01c0*/  IADD3 R19, PT, PT, R15.reuse, R0, RZ ;  /* 0x000000000f137210 */ /* 0x040fe20007ffe0ff */
[----:B---3--:R0:W-:Y:S04]  /*01d0*/  STG.E.64 desc[UR36][R10.64], R8 ;  /* 0x000000080a007986 */ /* 0x0081e8000c101b24 */
[----:B------:R-:W2:Y:S01]  /*01e0*/  LDG.E.64 R12, desc[UR36][R12.64] ;  /* 0x000000240c0c7981 */ /* 0x000ea2000c1e1b00 */
[----:B------:R-:W-:-:S04]  /*01f0*/  IMAD.WIDE.U32 R14, R15, 0x8, R4 ;  /* 0x000000080f0e7825 */ /* 0x000fc800078e0004 */
[C---:B------:R-:W-:Y:S01]  /*0200*/  IMAD.WIDE.U32 R16, R19.reuse, 0x8, R6 ;  /* 0x0000000813107825 */ /* 0x040fe200078e0006 */
[----:B--2---:R1:W-:Y:S05]  /*0210*/  STG.E.64 desc[UR36][R14.64], R12 ;  /* 0x0000000c0e007986 */ /* 0x0043ea000c101b24 */
[----:B------:R-:W2:Y:S01]  /*0220*/  LDG.E.64 R16, desc[UR36][R16.64] ;  /* 0x0000002410107981 */ /* 0x000ea2000c1e1b00 */
[C---:B------:R-:W-:Y:S02]  /*0230*/  IMAD.IADD R23, R19.reuse, 0x1, R0 ;  /* 0x0000000113177824 */ /* 0x040fe400078e0200 */
[----:B------:R-:W-:-:S04]  /*0240*/  IMAD.WIDE.U32 R18, R19, 0x8, R4 ;  /* 0x0000000813127825 */ /* 0x000fc800078e0004 */
[C---:B------:R-:W-:Y:S01]  /*0250*/  IMAD.WIDE.U32 R20, R23.reuse, 0x8, R6 ;  /* 0x0000000817147825 */ /* 0x040fe200078e0006 */
[C---:B------:R-:W-:Y:S01]  /*0260*/  IADD3 R25, PT, PT, R23.reuse, R0, RZ ;  /* 0x0000000017197210 */ /* 0x040fe20007ffe0ff */
[----:B--2---:R2:W-:Y:S04]  /*0270*/  STG.E.64 desc[UR36][R18.64], R16 ;  /* 0x0000001012007986 */ /* 0x0045e8000c101b24 */
[----:B------:R-:W3:Y:S01]  /*0280*/  LDG.E.64 R20, desc[UR36][R20.64] ;  /* 0x0000002414147981 */ /* 0x000ee2000c1e1b00 */
[----:B0-----:R-:W-:-:S04]  /*0290*/  IMAD.WIDE.U32 R8, R23, 0x8, R4 ;  /* 0x0000000817087825 */ /* 0x001fc800078e0004 */
[C---:B------:R-:W-:Y:S01]  /*02a0*/  IMAD.WIDE.U32 R10, R25.reuse, 0x8, R6 ;  /* 0x00000008190a7825 */ /* 0x040fe200078e0006 */
[----:B---3--:R0:W-:Y:S05]  /*02b0*/  STG.E.64 desc[UR36][R8.64], R20 ;  /* 0x0000001408007986 */ /* 0x0081ea000c101b24 */
[----:B------:R-:W3:Y:S01]  /*02c0*/  LDG.E.64 R10, desc[UR36][R10.64] ;  /* 0x000000240a0a7981 */ /* 0x000ee2000c1e1b00 */
[C---:B------:R-:W-:Y:S02]  /*02d0*/  IMAD.IADD R23, R25.reuse, 0x1, R0 ;  /* 0x0000000119177824 */ /* 0x040fe400078e0200 */
[----:B-1----:R-:W-:-:S04]  /*02e0*/  IMAD.WIDE.U32 R12, R25, 0x8, R4 ;  /* 0x00000008190c7825 */ /* 0x002fc800078e0004 */
[C---:B------:R-:W-:Y:S01]  /*02f0*/  IMAD.WIDE.U32 R14, R23.reuse, 0x8, R6 ;  /* 0x00000008170e7825 */ /* 0x040fe200078e0006 */
[C---:B------:R-:W-:Y:S01]  /*0300*/  IADD3 R25, PT, PT, R23.reuse, R0, RZ ;  /* 0x0000000017197210 */ /* 0x040fe20007ffe0ff */
[----:B---3--:R1:W-:Y:S04]  /*0310*/  STG.E.64 desc[UR36][R12.64], R10 ;  /* 0x0000000a0c007986 */ /* 0x0083e8000c101b24 */
[----:B------:R-:W3:Y:S01]  /*0320*/  LDG.E.64 R14, desc[UR36][R14.64] ;  /* 0x000000240e0e7981 */ /* 0x000ee2000c1e1b00 */
[----:B--2---:R-:W-:-:S04]  /*0330*/  IMAD.WIDE.U32 R16, R23, 0x8, R4 ;  /* 0x0000000817107825 */ /* 0x004fc800078e0004 */
[C---:B------:R-:W-:Y:S01]  /*0340*/  IMAD.WIDE.U32 R18, R25.reuse, 0x8, R6 ;  /* 0x0000000819127825 */ /* 0x040fe200078e0006 */
[----:B---3--:R2:W-:Y:S05]  /*0350*/  STG.E.64 desc[UR36][R16.64], R14 ;  /* 0x0000000e10007986 */ /* 0x0085ea000c101b24 */
[----:B------:R-:W3:Y:S01]  /*0360*/  LDG.E.64 R18, desc[UR36][R18.64] ;  /* 0x0000002412127981 */ /* 0x000ee2000c1e1b00 */
[C---:B------:R-:W-:Y:S02]  /*0370*/  IMAD.IADD R23, R25.reuse, 0x1, R0 ;  /* 0x0000000119177824 */ /* 0x040fe400078e0200 */
[----:B0-----:R-:W-:-:S04]  /*0380*/  IMAD.WIDE.U32 R8, R25, 0x8, R4 ;  /* 0x0000000819087825 */ /* 0x001fc800078e0004 */
[C---:B------:R-:W-:Y:S01]  /*0390*/  IMAD.WIDE.U32 R20, R23.reuse, 0x8, R6 ;  /* 0x0000000817147825 */ /* 0x040fe200078e0006 */
[C---:B------:R-:W-:Y:S01]  /*03a0*/  IADD3 R25, PT, PT, R23.reuse, R0, RZ ;  /* 0x0000000017197210 */ /* 0x040fe20007ffe0ff */
[----:B---3--:R0:W-:Y:S04]  /*03b0*/  STG.E.64 desc[UR36][R8.64], R18 ;  /* 0x0000001208007986 */ /* 0x0081e8000c101b24 */
[----:B------:R-:W3:Y:S01]  /*03c0*/  LDG.E.64 R20, desc[UR36][R20.64] ;  /* 0x0000002414147981 */ /* 0x000ee2000c1e1b00 */
[----:B-1----:R-:W-:-:S04]  /*03d0*/  IMAD.WIDE.U32 R10, R23, 0x8, R4 ;  /* 0x00000008170a7825 */ /* 0x002fc800078e0004 */
[C---:B------:R-:W-:Y:S01]  /*03e0*/  IMAD.WIDE.U32 R12, R25.reuse, 0x8, R6 ;  /* 0x00000008190c7825 */ /* 0x040fe200078e0006 */
[----:B---3--:R1:W-:Y:S05]  /*03f0*/  STG.E.64 desc[UR36][R10.64], R20 ;  /* 0x000000140a007986 */ /* 0x0083ea000c101b24 */
[----:B------:R-:W3:Y:S01]  /*0400*/  LDG.E.64 R12, desc[UR36][R12.64] ;  /* 0x000000240c0c7981 */ /* 0x000ee2000c1e1b00 */
[C---:B------:R-:W-:Y:S02]  /*0410*/  IMAD.IADD R23, R25.reuse, 0x1, R0 ;  /* 0x0000000119177824 */ /* 0x040fe400078e0200 */
[----:B--2---:R-:W-:-:S04]  /*0420*/  IMAD.WIDE.U32 R14, R25, 0x8, R4 ;  /* 0x00000008190e7825 */ /* 0x004fc800078e0004 */
[C---:B------:R-:W-:Y:S01]  /*0430*/  IMAD.WIDE.U32 R16, R23.reuse, 0x8, R6 ;  /* 0x0000000817107825 */ /* 0x040fe200078e0006 */
[C---:B------:R-:W-:Y:S01]  /*0440*/  IADD3 R25, PT, PT, R23.reuse, R0, RZ ;  /* 0x0000000017197210 */ /* 0x040fe20007ffe0ff */
[----:B---3--:R2:W-:Y:S04]  /*0450*/  STG.E.64 desc[UR36][R14.64], R12 ;  /* 0x0000000c0e007986 */ /* 0x0085e8000c101b24 */
        /* <DEDUP_REMOVED lines=28> */
[----:B---3--:R4:W-:Y:S05]  /*0620*/  STG.E.64 desc[UR36][R12.64], R18 ;  /* 0x000000120c007986 */ /* 0x0089ea000c101b24 */
[----:B------:R-:W2:Y:S01]  /*0630*/  LDG.E.64 R20, desc[UR36][R20.64] ;  /* 0x0000002414147981 */ /* 0x000ea2000c1e1b00 */
[----:B0-----:R-:W-:Y:S01]  /*0640*/  IMAD.WIDE.U32 R8, R23, 0x8, R4 ;  /* 0x0000000817087825 */ /* 0x001fe200078e0004 */
[----:B------:R-:W-:-:S06]  /*0650*/  UIADD3 UR4, UPT, UPT, UR4, 0x10, URZ ;  /* 0x0000001004047890 */ /* 0x000fcc000fffe0ff */
[----:B------:R-:W-:Y:S01]  /*0660*/  ISETP.NE.AND P0, PT, R2, UR4, PT ;  /* 0x0000000402007c0c */ /* 0x000fe2000bf05270 */
[----:B--2---:R4:W-:-:S12]  /*0670*/  STG.E.64 desc[UR36][R8.64], R20 ;  /* 0x0000001408007986 */ /* 0x0049d8000c101b24 */
[----:B------:R-:W-:Y:S05]  /*0680*/  @P0 BRA `(.L_x_1) ;  /* 0xfffffff800b40947 */ /* 0x000fea000383ffff */
.L_x_0:
[----:B------:R-:W-:Y:S05]  /*0690*/  @!P1 BRA `(.L_x_2) ;  /* 0x0000000400609947 */ /* 0x000fea0003800000 */
[----:B------:R-:W-:Y:S02]  /*06a0*/  ISETP.GE.U32.AND P0, PT, R22, 0x8, PT ;  /* 0x000000081600780c */ /* 0x000fe40003f06070 */
[----:B------:R-:W-:-:S04]  /*06b0*/  LOP3.LUT R23, R0, 0x7, RZ, 0xc0, !PT ;  /* 0x0000000700177812 */ /* 0x000fc800078ec0ff */
[----:B------:R-:W-:-:S07]  /*06c0*/  ISETP.NE.AND P1, PT, R23, RZ, PT ;  /* 0x000000ff1700720c */ /* 0x000fce0003f25270 */
[----:B------:R-:W-:Y:S06]  /*06d0*/  @!P0 BRA `(.L_x_3) ;  /* 0x0000000000ac8947 */ /* 0x000fec0003800000 */
[----:B------:R-:W2:Y:S01]  /*06e0*/  LDC.64 R4, c[0x0][0x388] ;  /* 0x0000e200ff047b82 */ /* 0x000ea20000000a00 */
[----:B0---4-:R-:W-:-:S07]  /*06f0*/  IMAD R11, R2, R0, R3 ;  /* 0x00000000020b7224 */ /* 0x011fce00078e0203 */
[----:B------:R-:W0:Y:S01]  /*0700*/  LDC.64 R6, c[0x0][0x3a0] ;  /* 0x0000e800ff067b82 */ /* 0x000e220000000a00 */
[----:B--2---:R-:W-:-:S06]  /*0710*/  IMAD.WIDE.U32 R8, R11, 0x8, R4 ;  /* 0x000000080b087825 */ /* 0x004fcc00078e0004 */
[----:B-1----:R-:W2:Y:S01]  /*0720*/  LDG.E.64 R8, desc[UR36][R8.64] ;  /* 0x0000002408087981 */ /* 0x002ea2000c1e1b00 */
[C---:B------:R-:W-:Y:S01]  /*0730*/  IADD3 R15, PT, PT, R11.reuse, R0, RZ ;  /* 0x000000000b0f7210 */ /* 0x040fe20007ffe0ff */
[----:B0-----:R-:W-:-:S04]  /*0740*/  IMAD.WIDE.U32 R10, R11, 0x8, R6 ;  /* 0x000000080b0a7825 */ /* 0x001fc800078e0006 */
        /* <DEDUP_REMOVED lines=8> */
[----:B------:R-:W2:Y:S01]  /*07d0*/  LDG.E.64 R16, desc[UR36][R16.64] ;  /* 0x0000002410107981 */ /* 0x000ea2000c1e1b00 */
[----:B------:R-:W-:-:S04]  /*07e0*/  IMAD.WIDE.U32 R18, R19, 0x8, R6 ;  /* 0x0000000813127825 */ /* 0x000fc800078e0006 */
[C---:B------:R-:W-:Y:S01]  /*07f0*/  IMAD.WIDE.U32 R20, R25.reuse, 0x8, R4 ;  /* 0x0000000819147825 */ /* 0x040fe200078e0004 */
[----:B--2---:R2:W-:Y:S05]  /*0800*/  STG.E.64 desc[UR36][R18.64], R16 ;  /* 0x0000001012007986 */ /* 0x0045ea000c101b24 */
        /* <DEDUP_REMOVED lines=10> */
[----:B------:R-:W4:Y:S01]  /*08b0*/  LDG.E.64 R14, desc[UR36][R14.64] ;  /* 0x000000240e0e7981 */ /* 0x000f22000c1e1b00 */
[C---:B------:R-:W-:Y:S02]  /*08c0*/  IMAD.IADD R27, R25.reuse, 0x1, R0 ;  /* 0x00000001191b7824 */ /* 0x040fe400078e0200 */
[----:B--2---:R-:W-:-:S04]  /*08d0*/  IMAD.WIDE.U32 R16, R25, 0x8, R6 ;  /* 0x0000000819107825 */ /* 0x004fc800078e0006 */
[C---:B------:R-:W-:Y:S01]  /*08e0*/  IMAD.WIDE.U32 R18, R27.reuse, 0x8, R4 ;  /* 0x000000081b127825 */ /* 0x040fe200078e0004 */
[C---:B0-----:R-:W-:Y:S01]  /*08f0*/  IADD3 R21, PT, PT, R27.reuse, R0, RZ ;  /* 0x000000001b157210 */ /* 0x041fe20007ffe0ff */
[----:B----4-:R3:W-:Y:S04]  /*0900*/  STG.E.64 desc[UR36][R16.64], R14 ;  /* 0x0000000e10007986 */ /* 0x0107e8000c101b24 */
[----:B------:R-:W2:Y:S01]  /*0910*/  LDG.E.64 R18, desc[UR36][R18.64] ;  /* 0x0000002412127981 */ /* 0x000ea2000c1e1b00 */
[----:B------:R-:W-:-:S04]  /*0920*/  IMAD.WIDE.U32 R8, R27, 0x8, R6 ;  /* 0x000000081b087825 */ /* 0x000fc800078e0006 */
[C---:B------:R-:W-:Y:S01]  /*0930*/  IMAD.WIDE.U32 R4, R21.reuse, 0x8, R4 ;  /* 0x0000000815047825 */ /* 0x040fe200078e0004 */
[----:B--2---:R3:W-:Y:S05]  /*0940*/  STG.E.64 desc[UR36][R8.64], R18 ;  /* 0x0000001208007986 */ /* 0x0047ea000c101b24 */
[----:B------:R-:W2:Y:S01]  /*0950*/  LDG.E.64 R4, desc[UR36][R4.64] ;  /* 0x0000002404047981 */ /* 0x000ea2000c1e1b00 */
[----:B------:R-:W-:-:S04]  /*0960*/  IMAD.WIDE.U32 R6, R21, 0x8, R6 ;  /* 0x0000000815067825 */ /* 0x000fc800078e0006 */
[----:B------:R-:W-:Y:S01]  /*0970*/  VIADD R2, R2, 0x8 ;  /* 0x0000000802027836 */ /* 0x000fe20000000000 */
[----:B--2---:R3:W-:Y:S06]  /*0980*/  STG.E.64 desc[UR36][R6.64], R4 ;  /* 0x0000000406007986 */ /* 0x0047ec000c101b24 */
.L_x_3:
[----:B------:R-:W-:Y:S05]  /*0990*/  @!P1 BRA `(.L_x_2) ;  /* 0x0000000000a09947 */ /* 0x000fea0003800000 */
[----:B------:R-:W-:Y:S02]  /*09a0*/  ISETP.GE.U32.AND P0, PT, R23, 0x4, PT ;  /* 0x000000041700780c */ /* 0x000fe40003f06070 */
[----:B----4-:R-:W-:-:S04]  /*09b0*/  LOP3.LUT R20, R0, 0x3, RZ, 0xc0, !PT ;  /* 0x0000000300147812 */ /* 0x010fc800078ec0ff */
[----:B------:R-:W-:-:S07]  /*09c0*/  ISETP.NE.AND P1, PT, R20, RZ, PT ;  /* 0x000000ff1400720c */ /* 0x000fce0003f25270 */
[----:B------:R-:W-:Y:S06]  /*09d0*/  @!P0 BRA `(.L_x_4) ;  /* 0x00000000005c8947 */ /* 0x000fec0003800000 */
[----:B---3--:R-:W2:Y:S01]  /*09e0*/  LDC.64 R6, c[0x0][0x388] ;  /* 0x0000e200ff067b82 */ /* 0x008ea20000000a00 */
[----:B0-----:R-:W-:-:S07]  /*09f0*/  IMAD R15, R2, R0, R3 ;  /* 0x00000000020f7224 */ /* 0x001fce00078e0203 */
[----:B------:R-:W0:Y:S01]  /*0a00*/  LDC.64 R4, c[0x0][0x3a0] ;  /* 0x0000e800ff047b82 */ /* 0x000e220000000a00 */
[----:B--2---:R-:W-:-:S06]  /*0a10*/  IMAD.WIDE.U32 R8, R15, 0x8, R6 ;  /* 0x000000080f087825 */ /* 0x004fcc00078e0006 */
[----:B-1----:R-:W2:Y:S01]  /*0a20*/  LDG.E.64 R8, desc[UR36][R8.64] ;  /* 0x0000002408087981 */ /* 0x002ea2000c1e1b00 */
[C---:B------:R-:W-:Y:S01]  /*0a30*/  IADD3 R17, PT, PT, R15.reuse, R0, RZ ;  /* 0x000000000f117210 */ /* 0x040fe20007ffe0ff */
[----:B0-----:R-:W-:-:S04]  /*0a40*/  IMAD.WIDE.U32 R14, R15, 0x8, R4 ;  /* 0x000000080f0e7825 */ /* 0x001fc800078e0004 */
[C---:B------:R-:W-:Y:S01]  /*0a50*/  IMAD.WIDE.U32 R10, R17.reuse, 0x8, R6 ;  /* 0x00000008110a7825 */ /* 0x040fe200078e0006 */
[----:B--2---:R2:W-:Y:S05]  /*0a60*/  STG.E.64 desc[UR36][R14.64], R8 ;  /* 0x000000080e007986 */ /* 0x0045ea000c101b24 */
[----:B------:R-:W3:Y:S01]  /*0a70*/  LDG.E.64 R10, desc[UR36][R10.64] ;  /* 0x000000240a0a7981 */ /* 0x000ee2000c1e1b00 */
[C---:B------:R-:W-:Y:S02]  /*0a80*/  IMAD.IADD R19, R17.reuse, 0x1, R0 ;  /* 0x0000000111137824 */ /* 0x040fe400078e0200 */
[----:B------:R-:W-:-:S04]  /*0a90*/  IMAD.WIDE.U32 R16, R17, 0x8, R4 ;  /* 0x0000000811107825 */ /* 0x000fc800078e0004 */
[C---:B------:R-:W-:Y:S01]  /*0aa0*/  IMAD.WIDE.U32 R12, R19.reuse, 0x8, R6 ;  /* 0x00000008130c7825 */ /* 0x040fe200078e0006 */
[C---:B------:R-:W-:Y:S01]  /*0ab0*/  IADD3 R21, PT, PT, R19.reuse, R0, RZ ;  /* 0x0000000013157210 */ /* 0x040fe20007ffe0ff */
[----:B---3--:R2:W-:Y:S04]  /*0ac0*/  STG.E.64 desc[UR36][R16.64], R10 ;  /* 0x0000000a10007986 */ /* 0x0085e8000c101b24 */
[----:B------:R-:W3:Y:S01]  /*0ad0*/  LDG.E.64 R12, desc[UR36][R12.64] ;  /* 0x000000240c0c7981 */ /* 0x000ee2000c1e1b00 */
[----:B------:R-:W-:-:S04]  /*0ae0*/  IMAD.WIDE.U32 R18, R19, 0x8, R4 ;  /* 0x0000000813127825 */ /* 0x000fc800078e0004 */
[C---:B------:R-:W-:Y:S01]  /*0af0*/  IMAD.WIDE.U32 R6, R21.reuse, 0x8, R6 ;  /* 0x0000000815067825 */ /* 0x040fe200078e0006 */
[----:B---3--:R2:W-:Y:S05]  /*0b00*/  STG.E.64 desc[UR36][R18.64], R12 ;  /* 0x0000000c12007986 */ /* 0x0085ea000c101b24 */
[----:B------:R-:W3:Y:S01]  /*0b10*/  LDG.E.64 R6, desc[UR36][R6.64] ;  /* 0x0000002406067981 */ /* 0x000ee2000c1e1b00 */
[----:B------:R-:W-:-:S04]  /*0b20*/  IMAD.WIDE.U32 R4, R21, 0x8, R4 ;  /* 0x0000000815047825 */ /* 0x000fc800078e0004 */
[----:B------:R-:W-:Y:S01]  /*0b30*/  VIADD R2, R2, 0x4 ;  /* 0x0000000402027836 */ /* 0x000fe20000000000 */
[----:B---3--:R2:W-:Y:S06]  /*0b40*/  STG.E.64 desc[UR36][R4.64], R6 ;  /* 0x0000000604007986 */ /* 0x0085ec000c101b24 */
.L_x_4:
[----:B------:R-:W-:Y:S05]  /*0b50*/  @!P1 BRA `(.L_x_2) ;  /* 0x0000000000309947 */ /* 0x000fea0003800000 */
[----:B--23--:R-:W2:Y:S01]  /*0b60*/  LDC.64 R10, c[0x0][0x3a0] ;  /* 0x0000e800ff0a7b82 */ /* 0x00cea20000000a00 */
[----:B------:R-:W-:-:S07]  /*0b70*/  UMOV UR4, URZ ;  /* 0x000000ff00047c82 */ /* 0x000fce0008000000 */
[----:B------:R-:W3:Y:S02]  /*0b80*/  LDC.64 R8, c[0x0][0x388] ;  /* 0x0000e200ff087b82 */ /* 0x000ee40000000a00 */
.L_x_5:
[----:B0-----:R-:W-:-:S04]  /*0b90*/  IMAD R7, R2, R0, R3 ;  /* 0x0000000002077224 */ /* 0x001fc800078e0203 */
[----:B---3--:R-:W-:-:S06]  /*0ba0*/  IMAD.WIDE.U32 R4, R7, 0x8, R8 ;  /* 0x0000000807047825 */ /* 0x008fcc00078e0008 */
[----:B-1----:R-:W3:Y:S01]  /*0bb0*/  LDG.E.64 R4, desc[UR36][R4.64] ;  /* 0x0000002404047981 */ /* 0x002ee2000c1e1b00 */
[----:B--2---:R-:W-:Y:S01]  /*0bc0*/  IMAD.WIDE.U32 R6, R7, 0x8, R10 ;  /* 0x0000000807067825 */ /* 0x004fe200078e000a */
[----:B------:R-:W-:Y:S01]  /*0bd0*/  UIADD3 UR4, UPT, UPT, UR4, 0x1, URZ ;  /* 0x0000000104047890 */ /* 0x000fe2000fffe0ff */
[----:B------:R-:W-:-:S05]  /*0be0*/  IADD3 R2, PT, PT, R2, 0x1, RZ ;  /* 0x0000000102027810 */ /* 0x000fca0007ffe0ff */
[----:B------:R-:W-:Y:S01]  /*0bf0*/  ISETP.NE.AND P0, PT, R20, UR4, PT ;  /* 0x0000000414007c0c */ /* 0x000fe2000bf05270 */
[----:B---3--:R0:W-:-:S12]  /*0c00*/  STG.E.64 desc[UR36][R6.64], R4 ;  /* 0x0000000406007986 */ /* 0x0081d8000c101b24 */
[----:B------:R-:W-:Y:S05]  /*0c10*/  @P0 BRA `(.L_x_5) ;  /* 0xfffffffc00dc0947 */ /* 0x000fea000383ffff */
.L_x_2:
[----:B------:R-:W-:Y:S01]  /*0c20*/  PRMT R2, RZ, 0x7610, R2 ;  /* 0x00007610ff027816 */ /* 0x000fe20000000002 */
[----:B------:R-:W-:Y:S01]  /*0c30*/  UMOV UR38, URZ ;  /* 0x000000ff00267c82 */ /* 0x000fe20008000000 */
[----:B------:R-:W-:-:S07]  /*0c40*/  PRMT R22, RZ, 0x7610, R22 ;  /* 0x00007610ff167816 */ /* 0x000fce0000000016 */
.L_x_54:
[----:B0-----:R-:W0:Y:S01]  /*0c50*/  LDC R3, c[0x0][0x384] ;  /* 0x0000e100ff037b82 */ /* 0x001e220000000800 */
[----:B------:R-:W5:Y:S01]  /*0c60*/  S2R R32, SR_TID.X ;  /* 0x0000000000207919 */ /* 0x000f620000002100 */
[----:B------:R-:W-:Y:S05]  /*0c70*/  YIELD ;  /* 0x0000000000007946 */ /* 0x000fea0003800000 */
[----:B------:R-:W-:Y:S02]  /*0c80*/  ULOP3.LUT UR4, URZ, UR38, URZ, 0x33, !UPT ;  /* 0x00000026ff047292 */ /* 0x000fe4000f8e33ff */
[----:B--234-:R-:W-:Y:S01]  /*0c90*/  MOV R18, UR38 ;  /* 0x0000002600127c02 */ /* 0x01cfe20008000f00 */
[----:B01----:R-:W-:-:S03]  /*0ca0*/  VIADD R6, R3, -UR38 ;  /* 0x8000002603067c36 */ /* 0x003fc60008000000 */
[C---:B------:R-:W-:Y:S01]  /*0cb0*/  IADD3 R0, PT, PT, R3.reuse, UR4, RZ ;  /* 0x0000000403007c10 */ /* 0x040fe2000fffe0ff */
[----:B------:R-:W-:Y:S05]  /*0cc0*/  WARPSYNC.ALL ;  /* 0x0000000000007948 */ /* 0x000fea0003800000 */
[----:B------:R-:W-:Y:S01]  /*0cd0*/  VIADD R6, R6, 0xfffffffe ;  /* 0xfffffffe06067836 */ /* 0x000fe20000000000 */
[----:B------:R-:W0:Y:S01]  /*0ce0*/  LDC.64 R8, c[0x0][0x3a0] ;  /* 0x0000e800ff087b82 */ /* 0x000e220000000a00 */
[----:B-----5:R-:W-:-:S04]  /*0cf0*/  IMAD R16, R3, UR38, R32 ;  /* 0x0000002603107c24 */ /* 0x020fc8000f8e0220 */
[----:B0-----:R-:W-:-:S03]  /*0d00*/  IMAD.WIDE.U32 R8, R16, 0x8, R8 ;  /* 0x0000000810087825 */ /* 0x001fc600078e0008 */
[----:B------:R-:W-:Y:S06]  /*0d10*/  BAR.SYNC.DEFER_BLOCKING 0x0 ;  /* 0x0000000000007b1d */ /* 0x000fec0000010000 */
[----:B-1----:R-:W2:Y:S02]  /*0d20*/  LDG.E.64 R4, desc[UR36][R8.64] ;  /* 0x0000002408047981 */ /* 0x002ea4000c1e1b00 */
[----:B------:R-:W0:Y:S08]  /*0d30*/  LDC.64 R20, c[0x0][0x3a8] ;  /* 0x0000ea00ff147b82 */ /* 0x000e300000000a00 */
[----:B------:R-:W-:Y:S06]  /*0d40*/  BAR.SYNC.DEFER_BLOCKING 0x0 ;  /* 0x0000000000007b1d */ /* 0x000fec0000010000 */
[----:B--2---:R-:W-:-:S07]  /*0d50*/  DMUL R12, R4, R4 ;  /* 0x00000004040c7228 */ /* 0x004fce0000000000 */
[----:B0-----:R0:W-:Y:S04]  /*0d60*/  REDG.E.ADD.F64.RN.STRONG.GPU desc[UR36][R20.64], R12 ;  /* 0x0000000c140079a6 */ /* 0x0011e8000c12ff24 */
[----:B------:R-:W2:Y:S01]  /*0d70*/  LDG.E.64 R10, desc[UR36][R20.64] ;  /* 0x00000024140a7981 */ /* 0x000ea2000c1e1b00 */
[----:B------:R-:W-:Y:S01]  /*0d80*/  MOV R24, 0x0 ;  /* 0x0000000000187802 */ /* 0x000fe20000000f00 */
[----:B------:R-:W-:Y:S01]  /*0d90*/  IMAD.MOV.U32 R25, RZ, RZ, 0x3fd80000 ;  /* 0x3fd80000ff197424 */ /* 0x000fe200078e00ff */
[----:B--2---:R-:W1:Y:S01]  /*0da0*/  MUFU.RSQ64H R5, R11 ;  /* 0x0000000b00057308 */ /* 0x004e620000001c00 */
[----:B------:R-:W-:-:S05]  /*0db0*/  VIADD R4, R11, 0xfcb00000 ;  /* 0xfcb000000b047836 */ /* 0x000fca0000000000 */
[----:B------:R-:W-:Y:S01]  /*0dc0*/  ISETP.GE.U32.AND P0, PT, R4, 0x7ca00000, PT ;  /* 0x7ca000000400780c */ /* 0x000fe20003f06070 */
[----:B-1----:R-:W-:-:S08]  /*0dd0*/  DMUL R14, R4, R4 ;  /* 0x00000004040e7228 */ /* 0x002fd00000000000 */
[----:B------:R-:W-:-:S08]  /*0de0*/  DFMA R14, R10, -R14, 1 ;  /* 0x3ff000000a0e742b */ /* 0x000fd0000000080e */
[----:B------:R-:W-:Y:S02]  /*0df0*/  DFMA R24, R14, R24, 0.5 ;  /* 0x3fe000000e18742b */ /* 0x000fe40000000018 */
[----:B------:R-:W-:-:S08]  /*0e00*/  DMUL R14, R4, R14 ;  /* 0x0000000e040e7228 */ /* 0x000fd00000000000 */
[----:B------:R-:W-:-:S08]  /*0e10*/  DFMA R24, R24, R14, R4 ;  /* 0x0000000e1818722b */ /* 0x000fd00000000004 */
[----:B------:R-:W-:Y:S02]  /*0e20*/  DMUL R14, R10, R24 ;  /* 0x000000180a0e7228 */ /* 0x000fe40000000000 */
[----:B0-----:R-:W-:Y:S01]  /*0e30*/  IADD3 R21, PT, PT, R25, -0x100000, RZ ;  /* 0xfff0000019157810 */ /* 0x001fe20007ffe0ff */
[----:B------:R-:W-:-:S05]  /*0e40*/  IMAD.MOV.U32 R20, RZ, RZ, R24 ;  /* 0x000000ffff147224 */ /* 0x000fca00078e0018 */
[----:B------:R-:W-:-:S08]  /*0e50*/  DFMA R26, R14, -R14, R10 ;  /* 0x8000000e0e1a722b */ /* 0x000fd0000000000a */
[----:B------:R-:W-:Y:S01]  /*0e60*/  DFMA R12, R26, R20, R14 ;  /* 0x000000141a0c722b */ /* 0x000fe2000000000e */
[----:B------:R-:W-:Y:S10]  /*0e70*/  @!P0 BRA `(.L_x_6) ;  /* 0x0000000000108947 */ /* 0x000ff40003800000 */
[----:B------:R-:W-:-:S07]  /*0e80*/  MOV R12, 0xea0 ;  /* 0x00000ea0000c7802 */ /* 0x000fce0000000f00 */
[----:B------:R-:W-:Y:S05]  /*0e90*/  CALL.REL.NOINC `($__internal_1_$__cuda_sm20_dsqrt_rn_f64_mediumpath_v1) ;  /* 0x00000038007c7944 */ /* 0x000fea0003c00000 */
[----:B------:R-:W-:Y:S01]  /*0ea0*/  MOV R12, R4 ;  /* 0x00000004000c7202 */ /* 0x000fe20000000f00 */
[----:B------:R-:W-:-:S07]  /*0eb0*/  IMAD.MOV.U32 R13, RZ, RZ, R5 ;  /* 0x000000ffff0d7224 */ /* 0x000fce00078e0005 */
.L_x_6:
[----:B------:R-:W0:Y:S01]  /*0ec0*/  LDCU UR6, c[0x0][0x384] ;  /* 0x00007080ff0677ac */ /* 0x000e220008000800 */
[----:B------:R-:W1:Y:S01]  /*0ed0*/  LDCU.64 UR4, c[0x0][0x398] ;  /* 0x00007300ff0477ac */ /* 0x000e620008000a00 */
[----:B0-----:R-:W-:-:S04]  /*0ee0*/  UIMAD UR6, UR38, UR6, UR38 ;  /* 0x00000006260672a4 */ /* 0x001fc8000f8e0226 */
[----:B-1----:R-:W-:-:S06]  /*0ef0*/  UIMAD.WIDE.U32 UR4, UR6, 0x8, UR4 ;  /* 0x00000008060478a5 */ /* 0x002fcc000f8e0004 */
[----:B------:R-:W-:Y:S01]  /*0f00*/  MOV R24, UR4 ;  /* 0x0000000400187c02 */ /* 0x000fe20008000f00 */
[----:B------:R-:W-:-:S05]  /*0f10*/  IMAD.U32 R25, RZ, RZ, UR5 ;  /* 0x00000005ff197e24 */ /* 0x000fca000f8e00ff */
[----:B------:R0:W-:Y:S04]  /*0f20*/  STG.E.64 desc[UR36][R24.64], R12 ;  /* 0x0000000c18007986 */ /* 0x0001e8000c101b24 */
[----:B------:R-:W2:Y:S01]  /*0f30*/  LDG.E.64 R10, desc[UR36][R8.64] ;  /* 0x00000024080a7981 */ /* 0x000ea2000c1e1b00 */
[----:B------:R-:W1:Y:S01]  /*0f40*/  MUFU.RCP64H R5, R13 ;  /* 0x0000000d00057308 */ /* 0x000e620000001800 */
[----:B------:R-:W-:Y:S01]  /*0f50*/  MOV R4, 0x1 ;  /* 0x0000000100047802 */ /* 0x000fe20000000f00 */
[----:B------:R-:W-:Y:S05]  /*0f60*/  BSSY.RECONVERGENT B0, `(.L_x_7) ;  /* 0x0000011000007945 */ /* 0x000fea0003800200 */
[----:B-1----:R-:W-:-:S08]  /*0f70*/  DFMA R14, R4, -R12, 1 ;  /* 0x3ff00000040e742b */ /* 0x002fd0000000080c */
[----:B------:R-:W-:-:S08]  /*0f80*/  DFMA R14, R14, R14, R14 ;  /* 0x0000000e0e0e722b */ /* 0x000fd0000000000e */
[----:B------:R-:W-:-:S08]  /*0f90*/  DFMA R14, R4, R14, R4 ;  /* 0x0000000e040e722b */ /* 0x000fd00000000004 */
[----:B------:R-:W-:-:S08]  /*0fa0*/  DFMA R4, R14, -R12, 1 ;  /* 0x3ff000000e04742b */ /* 0x000fd0000000080c */
[----:B------:R-:W-:-:S08]  /*0fb0*/  DFMA R4, R14, R4, R14 ;  /* 0x000000040e04722b */ /* 0x000fd0000000000e */
[----:B--2---:R-:W-:Y:S01]  /*0fc0*/  DMUL R14, R10, R4 ;  /* 0x000000040a0e7228 */ /* 0x004fe20000000000 */
[----:B------:R-:W-:-:S07]  /*0fd0*/  FSETP.GEU.AND P1, PT, |R11|, 6.5827683646048100446e-37, PT ;  /* 0x036000000b00780b */ /* 0x000fce0003f2e200 */
[----:B------:R-:W-:-:S08]  /*0fe0*/  DFMA R20, R14, -R12, R10 ;  /* 0x8000000c0e14722b */ /* 0x000fd0000000000a */
[----:B------:R-:W-:-:S10]  /*0ff0*/  DFMA R4, R4, R20, R14 ;  /* 0x000000140404722b */ /* 0x000fd4000000000e */
[----:B------:R-:W-:-:S05]  /*1000*/  FFMA R3, RZ, R13, R5 ;  /* 0x0000000dff037223 */ /* 0x000fca0000000005 */
[----:B------:R-:W-:-:S13]  /*1010*/  FSETP.GT.AND P0, PT, |R3|, 1.469367938527859385e-39, PT ;  /* 0x001000000300780b */ /* 0x000fda0003f04200 */
[----:B0-----:R-:W-:Y:S05]  /*1020*/  @P0 BRA P1, `(.L_x_8) ;  /* 0x0000000000100947 */ /* 0x001fea0000800000 */
[----:B------:R-:W-:Y:S01]  /*1030*/  IMAD.MOV.U32 R8, RZ, RZ, R12 ;  /* 0x000000ffff087224 */ /* 0x000fe200078e000c */
[----:B------:R-:W-:Y:S02]  /*1040*/  MOV R9, R13 ;  /* 0x0000000d00097202 */ /* 0x000fe40000000f00 */
[----:B------:R-:W-:-:S07]  /*1050*/  MOV R14, 0x1070 ;  /* 0x00001070000e7802 */ /* 0x000fce0000000f00 */
[----:B------:R-:W-:Y:S05]  /*1060*/  CALL.REL.NOINC `($__internal_0_$__cuda_sm20_div_rn_f64_full) ;  /* 0x00000030008c7944 */ /* 0x000fea0003c00000 */
.L_x_8:
[----:B------:R-:W-:Y:S05]  /*1070*/  BSYNC.RECONVERGENT B0 ;  /* 0x0000000000007941 */ /* 0x000fea0003800200 */
.L_x_7:
[----:B------:R-:W0:Y:S01]  /*1080*/  LDC.64 R8, c[0x0][0x390] ;  /* 0x0000e400ff087b82 */ /* 0x000e220000000a00 */
[----:B------:R-:W-:-:S07]  /*1090*/  UIADD3 UR38, UPT, UPT, UR38, 0x1, URZ ;  /* 0x0000000126267890 */ /* 0x000fce000fffe0ff */
[----:B------:R-:W1:Y:S01]  /*10a0*/  LDC R3, c[0x0][0x384] ;  /* 0x0000e100ff037b82 */ /* 0x000e620000000800 */
[----:B0-----:R-:W-:-:S05]  /*10b0*/  IMAD.WIDE.U32 R16, R16, 0x8, R8 ;  /* 0x0000000810107825 */ /* 0x001fca00078e0008 */
[----:B------:R0:W-:Y:S02]  /*10c0*/  STG.E.64 desc[UR36][R16.64], R4 ;  /* 0x0000000410007986 */ /* 0x0001e4000c101b24 */
[----:B------:R-:W-:Y:S08]  /*10d0*/  BAR.SYNC.DEFER_BLOCKING 0x0 ;  /* 0x0000000000007b1d */ /* 0x000ff00000010000 */
[----:B------:R-:W-:Y:S08]  /*10e0*/  BAR.SYNC.DEFER_BLOCKING 0x0 ;  /* 0x0000000000007b1d */ /* 0x000ff00000010000 */
[----:B------:R-:W-:Y:S01]  /*10f0*/  BAR.SYNC.DEFER_BLOCKING 0x0 ;  /* 0x0000000000007b1d */ /* 0x000fe20000010000 */
[----:B-1----:R-:W-:-:S13]  /*1100*/  ISETP.LE.AND P0, PT, R3, UR38, PT ;  /* 0x0000002603007c0c */ /* 0x002fda000bf03270 */
[----:B0-----:R-:W-:Y:S05]  /*1110*/  @P0 BRA `(.L_x_9) ;  /* 0x0000000c008c0947 */ /* 0x001fea0003800000 */
[----:B------:R-:W-:Y:S01]  /*1120*/  ISETP.GE.U32.AND P0, PT, R6, 0x7, PT ;  /* 0x000000070600780c */ /* 0x000fe20003f06070 */
[----:B------:R-:W-:-:S12]  /*1130*/  IMAD.U32 R4, RZ, RZ, UR38 ;  /* 0x00000026ff047e24 */ /* 0x000fd8000f8e00ff */
[----:B------:R-:W-:Y:S05]  /*1140*/  @!P0 BRA `(.L_x_10) ;  /* 0x0000000400c88947 */ /* 0x000fea0003800000 */
[----:B------:R-:W-:Y:S01]  /*1150*/  LOP3.LUT R0, R0, 0xfffffff8, RZ, 0xc0, !PT ;  /* 0xfffffff800007812 */ /* 0x000fe200078ec0ff */
[C---:B------:R-:W-:Y:S01]  /*1160*/  VIADD R10, R18.reuse, 0x3 ;  /* 0x00000003120a7836 */ /* 0x040fe20000000000 */
[C---:B------:R-:W-:Y:S01]  /*1170*/  IADD3 R7, PT, PT, R18.reuse, 0x2, RZ ;  /* 0x0000000212077810 */ /* 0x040fe20007ffe0ff */
[C---:B------:R-:W-:Y:S01]  /*1180*/  VIADD R9, R18.reuse, 0x5 ;  /* 0x0000000512097836 */ /* 0x040fe20000000000 */
[C---:B------:R-:W-:Y:S01]  /*1190*/  IADD3 R14, PT, PT, R18.reuse, 0x4, RZ ;  /* 0x00000004120e7810 */ /* 0x040fe20007ffe0ff */
[C---:B------:R-:W-:Y:S01]  /*11a0*/  VIADD R19, R18.reuse, 0x7 ;  /* 0x0000000712137836 */ /* 0x040fe20000000000 */
[C---:B------:R-:W-:Y:S01]  /*11b0*/  IADD3 R13, PT, PT, R18.reuse, 0x6, RZ ;  /* 0x00000006120d7810 */ /* 0x040fe20007ffe0ff */
[CCC-:B------:R-:W-:Y:S01]  /*11c0*/  IMAD R4, R7.reuse, R3.reuse, R18.reuse ;  /* 0x0000000307047224 */ /* 0x1c0fe200078e0212 */
[----:B------:R-:W-:Y:S01]  /*11d0*/  IADD3 R23, PT, PT, R18, 0x8, RZ ;  /* 0x0000000812177810 */ /* 0x000fe20007ffe0ff */
[-C--:B------:R-:W-:Y:S01]  /*11e0*/  IMAD R8, R10, R3.reuse, R18 ;  /* 0x000000030a087224 */ /* 0x080fe200078e0212 */
[----:B------:R-:W-:Y:S01]  /*11f0*/  IADD3 R5, PT, PT, -R0, RZ, RZ ;  /* 0x000000ff00057210 */ /* 0x000fe20007ffe1ff */
[----:B------:R-:W-:-:S02]  /*1200*/  IMAD R0, R7, R3, R32 ;  /* 0x0000000307007224 */ /* 0x000fc400078e0220 */
[-CC-:B------:R-:W-:Y:S02]  /*1210*/  IMAD R12, R14, R3.reuse, R18.reuse ;  /* 0x000000030e0c7224 */ /* 0x180fe400078e0212 */
[-CC-:B------:R-:W-:Y:S02]  /*1220*/  IMAD R7, R9, R3.reuse, R18.reuse ;  /* 0x0000000309077224 */ /* 0x180fe400078e0212 */
[-CC-:B------:R-:W-:Y:S02]  /*1230*/  IMAD R11, R13, R3.reuse, R18.reuse ;  /* 0x000000030d0b7224 */ /* 0x180fe400078e0212 */
[-C--:B------:R-:W-:Y:S02]  /*1240*/  IMAD R15, R19, R3.reuse, R18 ;  /* 0x00000003130f7224 */ /* 0x080fe400078e0212 */
[--C-:B------:R-:W-:Y:S02]  /*1250*/  IMAD R34, R3, UR38, R32.reuse ;  /* 0x0000002603227c24 */ /* 0x100fe4000f8e0220 */
[----:B------:R-:W-:-:S02]  /*1260*/  IMAD R10, R10, R3, R32 ;  /* 0x000000030a0a7224 */ /* 0x000fc400078e0220 */
[-CC-:B------:R-:W-:Y:S02]  /*1270*/  IMAD R14, R14, R3.reuse, R32.reuse ;  /* 0x000000030e0e7224 */ /* 0x180fe400078e0220 */
[-CC-:B------:R-:W-:Y:S02]  /*1280*/  IMAD R9, R9, R3.reuse, R32.reuse ;  /* 0x0000000309097224 */ /* 0x180fe400078e0220 */
[-CC-:B------:R-:W-:Y:S02]  /*1290*/  IMAD R13, R13, R3.reuse, R32.reuse ;  /* 0x000000030d0d7224 */ /* 0x180fe400078e0220 */
[-CC-:B------:R-:W-:Y:S02]  /*12a0*/  IMAD R19, R19, R3.reuse, R32.reuse ;  /* 0x0000000313137224 */ /* 0x180fe400078e0220 */
[----:B------:R-:W-:Y:S02]  /*12b0*/  IMAD R32, R23, R3, R32 ;  /* 0x0000000317207224 */ /* 0x000fe400078e0220 */
[----:B------:R-:W-:-:S02]  /*12c0*/  IMAD R33, R3, UR38, R18 ;  /* 0x0000002603217c24 */ /* 0x000fc4000f8e0212 */
[--C-:B------:R-:W-:Y:S02]  /*12d0*/  IMAD.MOV.U32 R6, RZ, RZ, R18.reuse ;  /* 0x000000ffff067224 */ /* 0x100fe400078e0012 */
[----:B------:R-:W-:-:S07]  /*12e0*/  IMAD R23, R23, R3, R18 ;  /* 0x0000000317177224 */ /* 0x000fce00078e0212 */
.L_x_11:
[----:B0-----:R-:W0:Y:S01]  /*12f0*/  LDC.64 R20, c[0x0][0x3a0] ;  /* 0x0000e800ff147b82 */ /* 0x001e220000000a00 */
[----:B------:R-:W2:Y:S01]  /*1300*/  LDG.E.64 R28, desc[UR36][R16.64] ;  /* 0x00000024101c7981 */ /* 0x000ea2000c1e1b00 */
[----:B0-----:R-:W-:-:S05]  /*1310*/  IMAD.WIDE.U32 R24, R34, 0x8, R20 ;  /* 0x0000000822187825 */ /* 0x001fca00078e0014 */
[----:B------:R0:W2:Y:S02]  /*1320*/  LDG.E.64 R26, desc[UR36][R24.64] ;  /* 0x00000024181a7981 */ /* 0x0000a4000c1e1b00 */
[----:B0-----:R-:W0:Y:S01]  /*1330*/  LDC.64 R24, c[0x0][0x3b0] ;  /* 0x0000ec00ff187b82 */ /* 0x001e220000000a00 */
[----:B--2---:R-:W-:-:S07]  /*1340*/  DMUL R26, R28, R26 ;  /* 0x0000001a1c1a7228 */ /* 0x004fce0000000000 */
[----:B0-----:R0:W-:Y:S04]  /*1350*/  REDG.E.ADD.F64.RN.STRONG.GPU desc[UR36][R24.64], R26 ;  /* 0x0000001a180079a6 */ /* 0x0011e8000c12ff24 */
[----:B------:R-:W2:Y:S01]  /*1360*/  LDG.E.64 R36, desc[UR36][R24.64] ;  /* 0x0000002418247981 */ /* 0x000ea2000c1e1b00 */
[----:B0-----:R-:W0:Y:S02]  /*1370*/  LDC.64 R26, c[0x0][0x398] ;  /* 0x0000e600ff1a7b82 */ /* 0x001e240000000a00 */
[----:B0-----:R-:W-:-:S05]  /*1380*/  IMAD.WIDE.U32 R30, R33, 0x8, R26 ;  /* 0x00000008211e7825 */ /* 0x001fca00078e001a */
[----:B--2---:R0:W-:Y:S02]  /*1390*/  STG.E.64 desc[UR36][R30.64], R36 ;  /* 0x000000241e007986 */ /* 0x0041e4000c101b24 */
[----:B0-----:R-:W-:Y:S02]  /*13a0*/  IMAD.WIDE.U32 R36, R0, 0x8, R20 ;  /* 0x0000000800247825 */ /* 0x001fe400078e0014 */
[----:B------:R-:W2:Y:S04]  /*13b0*/  LDG.E.64 R30, desc[UR36][R16.64] ;  /* 0x00000024101e7981 */ /* 0x000ea8000c1e1b00 */
[----:B------:R-:W2:Y:S02]  /*13c0*/  LDG.E.64 R28, desc[UR36][R36.64] ;  /* 0x00000024241c7981 */ /* 0x000ea4000c1e1b00 */
[----:B--2---:R-:W-:-:S07]  /*13d0*/  DMUL R28, R30, R28 ;  /* 0x0000001c1e1c7228 */ /* 0x004fce0000000000 */
[----:B------:R0:W-:Y:S04]  /*13e0*/  REDG.E.ADD.F64.RN.STRONG.GPU desc[UR36][R24.64], R28 ;  /* 0x0000001c180079a6 */ /* 0x0001e8000c12ff24 */
[----:B0-----:R-:W2:Y:S01]  /*13f0*/  LDG.E.64 R28, desc[UR36][R24.64] ;  /* 0x00000024181c7981 */ /* 0x001ea2000c1e1b00 */
[----:B------:R-:W-:-:S05]  /*1400*/  IMAD.WIDE.U32 R36, R4, 0x8, R26 ;  /* 0x0000000804247825 */ /* 0x000fca00078e001a */
[----:B--2---:R0:W-:Y:S04]  /*1410*/  STG.E.64 desc[UR36][R36.64], R28 ;  /* 0x0000001c24007986 */ /* 0x0041e8000c101b24 */
[----:B------:R-:W2:Y:S01]  /*1420*/  LDG.E.64 R30, desc[UR36][R16.64] ;  /* 0x00000024101e7981 */ /* 0x000ea2000c1e1b00 */
[----:B0-----:R-:W-:-:S06]  /*1430*/  IMAD.WIDE.U32 R28, R10, 0x8, R20 ;  /* 0x000000080a1c7825 */ /* 0x001fcc00078e0014 */
[----:B------:R-:W2:Y:S02]  /*1440*/  LDG.E.64 R28, desc[UR36][R28.64] ;  /* 0x000000241c1c7981 */ /* 0x000ea4000c1e1b00 */
[----:B--2---:R-:W-:-:S07]  /*1450*/  DMUL R30, R30, R28 ;  /* 0x0000001c1e1e7228 */ /* 0x004fce0000000000 */
[----:B------:R0:W-:Y:S04]  /*1460*/  REDG.E.ADD.F64.RN.STRONG.GPU desc[UR36][R24.64], R30 ;  /* 0x0000001e180079a6 */ /* 0x0001e8000c12ff24 */
[----:B------:R-:W2:Y:S01]  /*1470*/  LDG.E.64 R36, desc[UR36][R24.64] ;  /* 0x0000002418247981 */ /* 0x000ea2000c1e1b00 */
        /* <DEDUP_REMOVED lines=16> */
[----:B------:R-:W-:-:S04]  /*1580*/  IMAD.WIDE.U32 R28, R13, 0x8, R20 ;  /* 0x000000080d1c7825 */ /* 0x000fc800078e0014 */
[----:B0-----:R-:W-:-:S05]  /*1590*/  IMAD.WIDE.U32 R30, R7, 0x8, R26 ;  /* 0x00000008071e7825 */ /* 0x001fca00078e001a */
[----:B--2---:R0:W-:Y:S04]  /*15a0*/  STG.E.64 desc[UR36][R30.64], R36 ;  /* 0x000000241e007986 */ /* 0x0041e8000c101b24 */
[----:B------:R-:W2:Y:S04]  /*15b0*/  LDG.E.64 R28, desc[UR36][R28.64] ;  /* 0x000000241c1c7981 */ /* 0x000ea8000c1e1b00 */
[----:B0-----:R-:W2:Y:S02]  /*15c0*/  LDG.E.64 R30, desc[UR36][R16.64] ;  /* 0x00000024101e7981 */ /* 0x001ea4000c1e1b00 */
[----:B--2---:R-:W-:-:S07]  /*15d0*/  DMUL R36, R30, R28 ;  /* 0x0000001c1e247228 */ /* 0x004fce0000000000 */
[----:B------:R0:W-:Y:S04]  /*15e0*/  REDG.E.ADD.F64.RN.STRONG.GPU desc[UR36][R24.64], R36 ;  /* 0x00000024180079a6 */ /* 0x0001e8000c12ff24 */
[----:B------:R-:W2:Y:S01]  /*15f0*/  LDG.E.64 R28, desc[UR36][R24.64] ;  /* 0x00000024181c7981 */ /* 0x000ea2000c1e1b00 */
[----:B0-----:R-:W-:-:S05]  /*1600*/  IMAD.WIDE.U32 R36, R11, 0x8, R26 ;  /* 0x000000080b247825 */ /* 0x001fca00078e001a */
        /* <DEDUP_REMOVED lines=11> */
[----:B------:R-:W2:Y:S02]  /*16c0*/  LDG.E.64 R36, desc[UR36][R16.64] ;  /* 0x0000002410247981 */ /* 0x000ea4000c1e1b00 */
[----:B--2---:R-:W-:-:S07]  /*16d0*/  DMUL R20, R36, R20 ;  /* 0x0000001424147228 */ /* 0x004fce0000000000 */
[----:B------:R0:W-:Y:S04]  /*16e0*/  REDG.E.ADD.F64.RN.STRONG.GPU desc[UR36][R24.64], R20 ;  /* 0x00000014180079a6 */ /* 0x0001e8000c12ff24 */
[----:B------:R-:W2:Y:S01]  /*16f0*/  LDG.E.64 R36, desc[UR36][R24.64] ;  /* 0x0000002418247981 */ /* 0x000ea2000c1e1b00 */
[----:B------:R-:W-:-:S04]  /*1700*/  IMAD.WIDE.U32 R26, R23, 0x8, R26 ;  /* 0x00000008171a7825 */ /* 0x000fc800078e001a */
[----:B------:R-:W-:-:S05]  /*1710*/  VIADD R5, R5, 0x8 ;  /* 0x0000000805057836 */ /* 0x000fca0000000000 */
[----:B------:R-:W-:Y:S01]  /*1720*/  ISETP.NE.AND P0, PT, R5, RZ, PT ;  /* 0x000000ff0500720c */ /* 0x000fe20003f05270 */
[C---:B------:R-:W-:Y:S01]  /*1730*/  IMAD R34, R3.reuse, 0x8, R34 ;  /* 0x0000000803227824 */ /* 0x040fe200078e0222 */
[----:B------:R-:W-:Y:S01]  /*1740*/  IADD3 R6, PT, PT, R6, 0x8, RZ ;  /* 0x0000000806067810 */ /* 0x000fe20007ffe0ff */
[C---:B------:R-:W-:Y:S01]  /*1750*/  IMAD R10, R3.reuse, 0x8, R10 ;  /* 0x00000008030a7824 */ /* 0x040fe200078e020a */
[C---:B------:R-:W-:Y:S01]  /*1760*/  LEA R0, R3.reuse, R0, 0x3 ;  /* 0x0000000003007211 */ /* 0x040fe200078e18ff */
        /* <DEDUP_REMOVED lines=11> */
[----:B------:R-:W-:-:S02]  /*1820*/  LEA R11, R3, R11, 0x3 ;  /* 0x0000000b030b7211 */ /* 0x000fc400078e18ff */
[----:B------:R-:W-:Y:S01]  /*1830*/  LEA R23, R3, R23, 0x3 ;  /* 0x0000001703177211 */ /* 0x000fe200078e18ff */
[----:B--2---:R0:W-:Y:S01]  /*1840*/  STG.E.64 desc[UR36][R26.64], R36 ;  /* 0x000000241a007986 */ /* 0x0041e2000c101b24 */
[----:B------:R-:W-:Y:S05]  /*1850*/  @P0 BRA `(.L_x_11) ;  /* 0xfffffff800a40947 */ /* 0x000fea000383ffff */
[----:B------:R-:W-:-:S07]  /*1860*/  VIADD R4, R6, 0x1 ;  /* 0x0000000106047836 */ /* 0x000fce0000000000 */
.L_x_10:
[----:B------:R-:W1:Y:S01]  /*1870*/  LDCU UR4, c[0x0][0x384] ;  /* 0x00007080ff0477ac */ /* 0x000e620008000800 */
[----:B------:R-:W-:-:S04]  /*1880*/  LOP3.LUT R0, RZ, R18, RZ, 0x33, !PT ;  /* 0x00000012ff007212 */ /* 0x000fc800078e33ff */
[----:B-1----:R-:W-:-:S04]  /*1890*/  IADD3 R0, PT, PT, R0, UR4, RZ ;  /* 0x0000000400007c10 */ /* 0x002fc8000fffe0ff */
[----:B------:R-:W-:-:S13]  /*18a0*/  LOP3.LUT P0, RZ, R0, 0x7, RZ, 0xc0, !PT ;  /* 0x0000000700ff7812 */ /* 0x000fda000780c0ff */
[----:B------:R-:W-:Y:S05]  /*18b0*/  @!P0 BRA `(.L_x_9) ;  /* 0x0000000400a48947 */ /* 0x000fea0003800000 */
[----:B------:R-:W1:Y:S01]  /*18c0*/  LDCU.U16 UR4, c[0x0][0x384] ;  /* 0x00007080ff0477ac */ /* 0x000e620008000400 */
[----:B------:R-:W-:Y:S01]  /*18d0*/  LOP3.LUT R0, RZ, R22, RZ, 0x33, !PT ;  /* 0x00000016ff007212 */ /* 0x000fe200078e33ff */
[----:B------:R-:W-:Y:S04]  /*18e0*/  BSSY.RECONVERGENT B0, `(.L_x_12) ;  /* 0x0000034000007945 */ /* 0x000fe80003800200 */
[----:B-1----:R-:W-:Y:S02]  /*18f0*/  VIADD R5, R0, UR4 ;  /* 0x0000000400057c36 */ /* 0x002fe40008000000 */
[----:B------:R-:W1:Y:S03]  /*1900*/  S2R R0, SR_TID.X ;  /* 0x0000000000007919 */ /* 0x000e660000002100 */
[----:B------:R-:W-:-:S04]  /*1910*/  LOP3.LUT R5, R5, 0x7, RZ, 0xc0, !PT ;  /* 0x0000000705057812 */ /* 0x000fc800078ec0ff */
[C---:B------:R-:W-:Y:S02]  /*1920*/  IADD3 R6, PT, PT, R5.reuse, -0x1, RZ ;  /* 0xffffffff05067810 */ /* 0x040fe40007ffe0ff */
[----:B------:R-:W-:Y:S02]  /*1930*/  LOP3.LUT P1, RZ, R5, 0x3, RZ, 0xc0, !PT ;  /* 0x0000000305ff7812 */ /* 0x000fe4000782c0ff */
[----:B------:R-:W-:-:S13]  /*1940*/  ISETP.GE.U32.AND P0, PT, R6, 0x3, PT ;  /* 0x000000030600780c */ /* 0x000fda0003f06070 */
[----:B------:R-:W-:Y:S05]  /*1950*/  @!P0 BRA `(.L_x_13) ;  /* 0x0000000000b08947 */ /* 0x000fea0003800000 */
[----:B------:R-:W2:Y:S01]  /*1960*/  LDC.64 R6, c[0x0][0x3a0] ;  /* 0x0000e800ff067b82 */ /* 0x000ea20000000a00 */
[----:B-1----:R-:W-:Y:S01]  /*1970*/  IMAD R5, R4, R3, R0 ;  /* 0x0000000304057224 */ /* 0x002fe200078e0200 */
[----:B------:R-:W3:Y:S03]  /*1980*/  LDG.E.64 R10, desc[UR36][R16.64] ;  /* 0x00000024100a7981 */ /* 0x000ee6000c1e1b00 */
[----:B--2---:R-:W-:-:S06]  /*1990*/  IMAD.WIDE.U32 R12, R5, 0x8, R6 ;  /* 0x00000008050c7825 */ /* 0x004fcc00078e0006 */
[----:B------:R-:W3:Y:S01]  /*19a0*/  LDG.E.64 R12, desc[UR36][R12.64] ;  /* 0x000000240c0c7981 */ /* 0x000ee2000c1e1b00 */
[----:B------:R-:W1:Y:S01]  /*19b0*/  LDC.64 R8, c[0x0][0x3b0] ;  /* 0x0000ec00ff087b82 */ /* 0x000e620000000a00 */
[----:B---3--:R-:W-:-:S07]  /*19c0*/  DMUL R14, R10, R12 ;  /* 0x0000000c0a0e7228 */ /* 0x008fce0000000000 */
[----:B------:R-:W2:Y:S01]  /*19d0*/  LDC.64 R10, c[0x0][0x398] ;  /* 0x0000e600ff0a7b82 */ /* 0x000ea20000000a00 */
[----:B-1----:R1:W-:Y:S04]  /*19e0*/  REDG.E.ADD.F64.RN.STRONG.GPU desc[UR36][R8.64], R14 ;  /* 0x0000000e080079a6 */ /* 0x0023e8000c12ff24 */
[----:B0-----:R-:W3:Y:S01]  /*19f0*/  LDG.E.64 R20, desc[UR36][R8.64] ;  /* 0x0000002408147981 */ /* 0x001ee2000c1e1b00 */
[----:B------:R-:W-:Y:S02]  /*1a00*/  IMAD R19, R4, R3, R18 ;  /* 0x0000000304137224 */ /* 0x000fe400078e0212 */
[----:B------:R-:W-:-:S04]  /*1a10*/  IMAD.IADD R5, R5, 0x1, R3 ;  /* 0x0000000105057824 */ /* 0x000fc800078e0203 */
[----:B------:R-:W-:-:S04]  /*1a20*/  IMAD.WIDE.U32 R26, R5, 0x8, R6 ;  /* 0x00000008051a7825 */ /* 0x000fc800078e0006 */
[----:B--2---:R-:W-:-:S05]  /*1a30*/  IMAD.WIDE.U32 R24, R19, 0x8, R10 ;  /* 0x0000000813187825 */ /* 0x004fca00078e000a */
[----:B---3--:R0:W-:Y:S04]  /*1a40*/  STG.E.64 desc[UR36][R24.64], R20 ;  /* 0x0000001418007986 */ /* 0x0081e8000c101b24 */
[----:B------:R-:W2:Y:S04]  /*1a50*/  LDG.E.64 R26, desc[UR36][R26.64] ;  /* 0x000000241a1a7981 */ /* 0x000ea8000c1e1b00 */
[----:B------:R-:W2:Y:S01]  /*1a60*/  LDG.E.64 R12, desc[UR36][R16.64] ;  /* 0x00000024100c7981 */ /* 0x000ea2000c1e1b00 */
[----:B------:R-:W-:Y:S01]  /*1a70*/  IADD3 R19, PT, PT, R19, R3, RZ ;  /* 0x0000000313137210 */ /* 0x000fe20007ffe0ff */
[----:B--2---:R-:W-:-:S07]  /*1a80*/  DMUL R12, R12, R26 ;  /* 0x0000001a0c0c7228 */ /* 0x004fce0000000000 */
[----:B------:R2:W-:Y:S04]  /*1a90*/  REDG.E.ADD.F64.RN.STRONG.GPU desc[UR36][R8.64], R12 ;  /* 0x0000000c080079a6 */ /* 0x0005e8000c12ff24 */
[----:B-1----:R-:W3:Y:S01]  /*1aa0*/  LDG.E.64 R14, desc[UR36][R8.64] ;  /* 0x00000024080e7981 */ /* 0x002ee2000c1e1b00 */
[----:B------:R-:W-:Y:S02]  /*1ab0*/  IMAD.IADD R5, R5, 0x1, R3 ;  /* 0x0000000105057824 */ /* 0x000fe400078e0203 */
[----:B------:R-:W-:-:S04]  /*1ac0*/  IMAD.WIDE.U32 R28, R19, 0x8, R10 ;  /* 0x00000008131c7825 */ /* 0x000fc800078e000a */
[----:B------:R-:W-:Y:S01]  /*1ad0*/  IMAD.WIDE.U32 R30, R5, 0x8, R6 ;  /* 0x00000008051e7825 */ /* 0x000fe200078e0006 */
[----:B---3--:R1:W-:Y:S05]  /*1ae0*/  STG.E.64 desc[UR36][R28.64], R14 ;  /* 0x0000000e1c007986 */ /* 0x0083ea000c101b24 */
[----:B------:R-:W3:Y:S04]  /*1af0*/  LDG.E.64 R30, desc[UR36][R30.64] ;  /* 0x000000241e1e7981 */ /* 0x000ee8000c1e1b00 */
[----:B0-----:R-:W3:Y:S01]  /*1b00*/  LDG.E.64 R20, desc[UR36][R16.64] ;  /* 0x0000002410147981 */ /* 0x001ee2000c1e1b00 */
[----:B------:R-:W-:Y:S01]  /*1b10*/  IADD3 R19, PT, PT, R19, R3, RZ ;  /* 0x0000000313137210 */ /* 0x000fe20007ffe0ff */
[----:B---3--:R-:W-:-:S07]  /*1b20*/  DMUL R20, R20, R30 ;  /* 0x0000001e14147228 */ /* 0x008fce0000000000 */
[----:B------:R3:W-:Y:S04]  /*1b30*/  REDG.E.ADD.F64.RN.STRONG.GPU desc[UR36][R8.64], R20 ;  /* 0x00000014080079a6 */ /* 0x0007e8000c12ff24 */
[----:B--2---:R-:W2:Y:S01]  /*1b40*/  LDG.E.64 R12, desc[UR36][R8.64] ;  /* 0x00000024080c7981 */ /* 0x004ea2000c1e1b00 */
[----:B------:R-:W-:Y:S02]  /*1b50*/  IMAD.IADD R27, R5, 0x1, R3 ;  /* 0x00000001051b7824 */ /* 0x000fe400078e0203 */
[----:B------:R-:W-:-:S04]  /*1b60*/  IMAD.WIDE.U32 R24, R19, 0x8, R10 ;  /* 0x0000000813187825 */ /* 0x000fc800078e000a */
[----:B------:R-:W-:Y:S01]  /*1b70*/  IMAD.WIDE.U32 R26, R27, 0x8, R6 ;  /* 0x000000081b1a7825 */ /* 0x000fe200078e0006 */
[----:B--2---:R3:W-:Y:S05]  /*1b80*/  STG.E.64 desc[UR36][R24.64], R12 ;  /* 0x0000000c18007986 */ /* 0x0047ea000c101b24 */
[----:B------:R-:W2:Y:S04]  /*1b90*/  LDG.E.64 R26, desc[UR36][R26.64] ;  /* 0x000000241a1a7981 */ /* 0x000ea8000c1e1b00 */
[----:B------:R-:W2:Y:S01]  /*1ba0*/  LDG.E.64 R6, desc[UR36][R16.64] ;  /* 0x0000002410067981 */ /* 0x000ea2000c1e1b00 */
[----:B------:R-:W-:Y:S01]  /*1bb0*/  IADD3 R19, PT, PT, R19, R3, RZ ;  /* 0x0000000313137210 */ /* 0x000fe20007ffe0ff */
[----:B--2---:R-:W-:-:S07]  /*1bc0*/  DMUL R6, R6, R26 ;  /* 0x0000001a06067228 */ /* 0x004fce0000000000 */
[----:B------:R3:W-:Y:S04]  /*1bd0*/  REDG.E.ADD.F64.RN.STRONG.GPU desc[UR36][R8.64], R6 ;  /* 0x00000006080079a6 */ /* 0x0007e8000c12ff24 */
[----:B-1----:R-:W2:Y:S01]  /*1be0*/  LDG.E.64 R14, desc[UR36][R8.64] ;  /* 0x00000024080e7981 */ /* 0x002ea2000c1e1b00 */
[----:B------:R-:W-:-:S04]  /*1bf0*/  IMAD.WIDE.U32 R10, R19, 0x8, R10 ;  /* 0x00000008130a7825 */ /* 0x000fc800078e000a */
[----:B------:R-:W-:Y:S01]  /*1c00*/  VIADD R4, R4, 0x4 ;  /* 0x0000000404047836 */ /* 0x000fe20000000000 */
[----:B--2---:R3:W-:Y:S06]  /*1c10*/  STG.E.64 desc[UR36][R10.64], R14 ;  /* 0x0000000e0a007986 */ /* 0x0047ec000c101b24 */
.L_x_13:
[----:B------:R-:W-:Y:S05]  /*1c20*/  BSYNC.RECONVERGENT B0 ;  /* 0x0000000000007941 */ /* 0x000fea0003800200 */
.L_x_12:
[----:B------:R-:W-:Y:S04]  /*1c30*/  BSSY.RECONVERGENT B0, `(.L_x_9) ;  /* 0x0000031000007945 */ /* 0x000fe80003800200 */
[----:B------:R-:W-:Y:S05]  /*1c40*/  @!P1 BRA `(.L_x_14) ;  /* 0x0000000000bc9947 */ /* 0x000fea0003800000 */
[----:B------:R-:W-:Y:S01]  /*1c50*/  LOP3.LUT R5, R2, 0x3, RZ, 0x3c, !PT ;  /* 0x0000000302057812 */ /* 0x000fe200078e3cff */
[----:B------:R-:W-:Y:S03]  /*1c60*/  BSSY.RECONVERGENT B1, `(.L_x_15) ;  /* 0x000001f000017945 */ /* 0x000fe60003800200 */
[----:B------:R-:W-:-:S04]  /*1c70*/  IADD3 R5, PT, PT, R5, UR4, RZ ;  /* 0x0000000405057c10 */ /* 0x000fc8000fffe0ff */
[C---:B---3--:R-:W-:Y:S02]  /*1c80*/  LOP3.LUT R6, R5.reuse, 0x3, RZ, 0xc0, !PT ;  /* 0x0000000305067812 */ /* 0x048fe400078ec0ff */
[----:B------:R-:W-:Y:S02]  /*1c90*/  LOP3.LUT R5, R5, 0x1, RZ, 0xc0, !PT ;  /* 0x0000000105057812 */ /* 0x000fe400078ec0ff */
[----:B------:R-:W-:Y:S02]  /*1ca0*/  ISETP.NE.AND P0, PT, R6, 0x1, PT ;  /* 0x000000010600780c */ /* 0x000fe40003f05270 */
[----:B------:R-:W-:-:S11]  /*1cb0*/  ISETP.NE.U32.AND P1, PT, R5, 0x1, PT ;  /* 0x000000010500780c */ /* 0x000fd60003f25070 */
[----:B------:R-:W-:Y:S05]  /*1cc0*/  @!P0 BRA `(.L_x_16) ;  /* 0x0000000000608947 */ /* 0x000fea0003800000 */
[----:B------:R-:W0:Y:S01]  /*1cd0*/  LDC.64 R10, c[0x0][0x3a0] ;  /* 0x0000e800ff0a7b82 */ /* 0x000e220000000a00 */
[----:B-1----:R-:W-:Y:S01]  /*1ce0*/  IMAD R5, R4, R3, R0 ;  /* 0x0000000304057224 */ /* 0x002fe200078e0200 */
[----:B------:R-:W2:Y:S03]  /*1cf0*/  LDG.E.64 R8, desc[UR36][R16.64] ;  /* 0x0000002410087981 */ /* 0x000ea6000c1e1b00 */
[----:B0-----:R-:W-:-:S05]  /*1d00*/  IMAD.WIDE.U32 R20, R5, 0x8, R10 ;  /* 0x0000000805147825 */ /* 0x001fca00078e000a */
[----:B------:R-:W2:Y:S01]  /*1d10*/  LDG.E.64 R12, desc[UR36][R20.64] ;  /* 0x00000024140c7981 */ /* 0x000ea2000c1e1b00 */
[----:B------:R-:W0:Y:S01]  /*1d20*/  LDC.64 R6, c[0x0][0x3b0] ;  /* 0x0000ec00ff067b82 */ /* 0x000e220000000a00 */
[----:B--2---:R-:W-:-:S07]  /*1d30*/  DMUL R12, R8, R12 ;  /* 0x0000000c080c7228 */ /* 0x004fce0000000000 */
[----:B------:R-:W1:Y:S01]  /*1d40*/  LDC.64 R8, c[0x0][0x398] ;  /* 0x0000e600ff087b82 */ /* 0x000e620000000a00 */
[----:B0-----:R0:W-:Y:S04]  /*1d50*/  REDG.E.ADD.F64.RN.STRONG.GPU desc[UR36][R6.64], R12 ;  /* 0x0000000c060079a6 */ /* 0x0011e8000c12ff24 */
[----:B------:R-:W2:Y:S01]  /*1d60*/  LDG.E.64 R14, desc[UR36][R6.64] ;  /* 0x00000024060e7981 */ /* 0x000ea2000c1e1b00 */
[----:B------:R-:W-:Y:S02]  /*1d70*/  IMAD R19, R4, R3, R18 ;  /* 0x0000000304137224 */ /* 0x000fe400078e0212 */
[----:B------:R-:W-:-:S04]  /*1d80*/  IMAD.IADD R27, R5, 0x1, R3 ;  /* 0x00000001051b7824 */ /* 0x000fc800078e0203 */
[----:B------:R-:W-:-:S04]  /*1d90*/  IMAD.WIDE.U32 R26, R27, 0x8, R10 ;  /* 0x000000081b1a7825 */ /* 0x000fc800078e000a */
[----:B-1----:R-:W-:-:S05]  /*1da0*/  IMAD.WIDE.U32 R24, R19, 0x8, R8 ;  /* 0x0000000813187825 */ /* 0x002fca00078e0008 */
[----:B--2---:R2:W-:Y:S04]  /*1db0*/  STG.E.64 desc[UR36][R24.64], R14 ;  /* 0x0000000e18007986 */ /* 0x0045e8000c101b24 */
[----:B------:R-:W3:Y:S04]  /*1dc0*/  LDG.E.64 R20, desc[UR36][R26.64] ;  /* 0x000000241a147981 */ /* 0x000ee8000c1e1b00 */
[----:B------:R-:W3:Y:S01]  /*1dd0*/  LDG.E.64 R10, desc[UR36][R16.64] ;  /* 0x00000024100a7981 */ /* 0x000ee2000c1e1b00 */
[----:B------:R-:W-:Y:S01]  /*1de0*/  IADD3 R19, PT, PT, R19, R3, RZ ;  /* 0x0000000313137210 */ /* 0x000fe20007ffe0ff */
[----:B---3--:R-:W-:-:S07]  /*1df0*/  DMUL R10, R10, R20 ;  /* 0x000000140a0a7228 */ /* 0x008fce0000000000 */
[----:B------:R2:W-:Y:S04]  /*1e00*/  REDG.E.ADD.F64.RN.STRONG.GPU desc[UR36][R6.64], R10 ;  /* 0x0000000a060079a6 */ /* 0x0005e8000c12ff24 */
[----:B0-----:R-:W3:Y:S01]  /*1e10*/  LDG.E.64 R12, desc[UR36][R6.64] ;  /* 0x00000024060c7981 */ /* 0x001ee2000c1e1b00 */
[----:B------:R-:W-:-:S04]  /*1e20*/  IMAD.WIDE.U32 R8, R19, 0x8, R8 ;  /* 0x0000000813087825 */ /* 0x000fc800078e0008 */
[----:B------:R-:W-:Y:S01]  /*1e30*/  VIADD R4, R4, 0x2 ;  /* 0x0000000204047836 */ /* 0x000fe20000000000 */
[----:B---3--:R2:W-:Y:S06]  /*1e40*/  STG.E.64 desc[UR36][R8.64], R12 ;  /* 0x0000000c08007986 */ /* 0x0085ec000c101b24 */
.L_x_16:
[----:B------:R-:W-:Y:S05]  /*1e50*/  BSYNC.RECONVERGENT B1 ;  /* 0x0000000000017941 */ /* 0x000fea0003800200 */
.L_x_15:
[----:B------:R-:W-:Y:S05]  /*1e60*/  @P1 BRA `(.L_x_14) ;  /* 0x0000000000341947 */ /* 0x000fea0003800000 */
[----:B--2---:R-:W2:Y:S01]  /*1e70*/  LDC.64 R8, c[0x0][0x3a0] ;  /* 0x0000e800ff087b82 */ /* 0x004ea20000000a00 */
[----:B-1----:R-:W-:Y:S01]  /*1e80*/  IMAD R5, R4, R3, R0 ;  /* 0x0000000304057224 */ /* 0x002fe200078e0200 */
[----:B------:R-:W3:Y:S06]  /*1e90*/  LDG.E.64 R6, desc[UR36][R16.64] ;  /* 0x0000002410067981 */ /* 0x000eec000c1e1b00 */
[----:B------:R-:W1:Y:S08]  /*1ea0*/  LDC.64 R12, c[0x0][0x3b0] ;  /* 0x0000ec00ff0c7b82 */ /* 0x000e700000000a00 */
[----:B------:R-:W4:Y:S01]  /*1eb0*/  LDC.64 R14, c[0x0][0x398] ;  /* 0x0000e600ff0e7b82 */ /* 0x000f220000000a00 */
[----:B--2---:R-:W-:-:S06]  /*1ec0*/  IMAD.WIDE.U32 R8, R5, 0x8, R8 ;  /* 0x0000000805087825 */ /* 0x004fcc00078e0008 */
[----:B------:R-:W3:Y:S01]  /*1ed0*/  LDG.E.64 R8, desc[UR36][R8.64] ;  /* 0x0000002408087981 */ /* 0x000ee2000c1e1b00 */
[----:B------:R-:W-:Y:S01]  /*1ee0*/  IMAD R5, R4, R3, R18 ;  /* 0x0000000304057224 */ /* 0x000fe200078e0212 */
[----:B---3--:R-:W-:-:S07]  /*1ef0*/  DMUL R6, R6, R8 ;  /* 0x0000000806067228 */ /* 0x008fce0000000000 */
[----:B-1----:R1:W-:Y:S04]  /*1f00*/  REDG.E.ADD.F64.RN.STRONG.GPU desc[UR36][R12.64], R6 ;  /* 0x000000060c0079a6 */ /* 0x0023e8000c12ff24 */
[----:B------:R-:W2:Y:S01]  /*1f10*/  LDG.E.64 R10, desc[UR36][R12.64] ;  /* 0x000000240c0a7981 */ /* 0x000ea2000c1e1b00 */
[----:B----4-:R-:W-:-:S05]  /*1f20*/  IMAD.WIDE.U32 R4, R5, 0x8, R14 ;  /* 0x0000000805047825 */ /* 0x010fca00078e000e */
[----:B--2---:R1:W-:Y:S02]  /*1f30*/  STG.E.64 desc[UR36][R4.64], R10 ;  /* 0x0000000a04007986 */ /* 0x0043e4000c101b24 */
.L_x_14:
[----:B------:R-:W-:Y:S05]  /*1f40*/  BSYNC.RECONVERGENT B0 ;  /* 0x0000000000007941 */ /* 0x000fea0003800200 */
.L_x_9:
[----:B------:R-:W-:Y:S01]  /*1f50*/  BAR.SYNC.DEFER_BLOCKING 0x0 ;  /* 0x0000000000007b1d */ /* 0x000fe20000010000 */
[----:B------:R-:W-:-:S13]  /*1f60*/  ISETP.LE.AND P0, PT, R3, UR38, PT ;  /* 0x0000002603007c0c */ /* 0x000fda000bf03270 */
[----:B------:R-:W-:Y:S05]  /*1f70*/  @P0 BRA `(.L_x_17) ;  /* 0x0000002000b00947 */ /* 0x000fea0003800000 */
[----:B------:R-:W1:Y:S01]  /*1f80*/  LDCU UR41, c[0x0][0x384] ;  /* 0x00007080ff2977ac */ /* 0x000e620008000800 */
[----:B0-23--:R-:W-:Y:S01]  /*1f90*/  IMAD.U32 R24, RZ, RZ, UR38 ;  /* 0x00000026ff187e24 */ /* 0x00dfe2000f8e00ff */
[----:B-1----:R-:W-:-:S04]  /*1fa0*/  IADD3 R0, PT, PT, -R18, UR41, RZ ;  /* 0x0000002912007c10 */ /* 0x002fc8000fffe1ff */
[----:B------:R-:W-:-:S04]  /*1fb0*/  IADD3 R0, PT, PT, R0, -0x2, RZ ;  /* 0xfffffffe00007810 */ /* 0x000fc80007ffe0ff */
[----:B------:R-:W-:-:S13]  /*1fc0*/  ISETP.GE.U32.AND P0, PT, R0, 0x7, PT ;  /* 0x000000070000780c */ /* 0x000fda0003f06070 */
[----:B------:R-:W-:Y:S05]  /*1fd0*/  @!P0 BRA `(.L_x_18) ;  /* 0x0000001000548947 */ /* 0x000fea0003800000 */
[----:B------:R-:W-:Y:S01]  /*1fe0*/  LOP3.LUT R25, RZ, R18, RZ, 0x33, !PT ;  /* 0x00000012ff197212 */ /* 0x000fe200078e33ff */
[----:B------:R-:W-:Y:S01]  /*1ff0*/  BSSY.RECONVERGENT B6, `(.L_x_18) ;  /* 0x0000113000067945 */ /* 0x000fe20003800200 */
[----:B------:R-:W-:Y:S01]  /*2000*/  IMAD.U32 R24, RZ, RZ, UR38 ;  /* 0x00000026ff187e24 */ /* 0x000fe2000f8e00ff */
[----:B------:R-:W0:Y:S01]  /*2010*/  LDCU UR42, c[0x0][0x384] ;  /* 0x00007080ff2a77ac */ /* 0x000e220008000800 */
[----:B------:R-:W-:-:S04]  /*2020*/  IADD3 R26, PT, PT, R25, UR41, RZ ;  /* 0x00000029191a7c10 */ /* 0x000fc8000fffe0ff */
[----:B------:R-:W-:-:S07]  /*2030*/  LOP3.LUT R26, R26, 0xfffffff8, RZ, 0xc0, !PT ;  /* 0xfffffff81a1a7812 */ /* 0x000fce00078ec0ff */
.L_x_35:
[----:B------:R-:W1:Y:S01]  /*2040*/  LDC.64 R8, c[0x0][0x3b0] ;  /* 0x0000ec00ff087b82 */ /* 0x000e620000000a00 */
[----:B------:R-:W2:Y:S01]  /*2050*/  S2R R19, SR_TID.X ;  /* 0x0000000000137919 */ /* 0x000ea20000002100 */
[----:B------:R-:W-:Y:S01]  /*2060*/  MOV R23, 0x0 ;  /* 0x0000000000177802 */ /* 0x000fe20000000f00 */
[----:B------:R-:W3:Y:S01]  /*2070*/  LDCU.64 UR4, c[0x4][0x8] ;  /* 0x01000100ff0477ac */ /* 0x000ee20008000a00 */
[----:B-1----:R-:W4:Y:S04]  /*2080*/  LDG.E.64 R8, desc[UR36][R8.64] ;  /* 0x0000002408087981 */ /* 0x002f28000c1e1b00 */
[----:B------:R1:W0:Y:S01]  /*2090*/  LDC.64 R10, c[0x4][R23] ;  /* 0x01000000170a7b82 */ /* 0x0002220000000a00 */
[----:B---3--:R-:W-:Y:S01]  /*20a0*/  MOV R4, UR4 ;  /* 0x0000000400047c02 */ /* 0x008fe20008000f00 */
[----:B------:R-:W-:Y:S01]  /*20b0*/  IMAD.U32 R5, RZ, RZ, UR5 ;  /* 0x00000005ff057e24 */ /* 0x000fe2000f8e00ff */
[----:B------:R-:W-:Y:S01]  /*20c0*/  MOV R6, UR39 ;  /* 0x0000002700067c02 */ /* 0x000fe20008000f00 */
[----:B------:R-:W-:Y:S01]  /*20d0*/  IMAD.U32 R7, RZ, RZ, UR40 ;  /* 0x00000028ff077e24 */ /* 0x000fe2000f8e00ff */
[----:B--2---:R1:W-:Y:S04]  /*20e0*/  STL.64 [R1], R18 ;  /* 0x0000001201007387 */ /* 0x0043e80000100a00 */
[----:B0---4-:R1:W-:Y:S02]  /*20f0*/  STL.64 [R1+0x8], R8 ;  /* 0x0000080801007387 */ /* 0x0113e40000100a00 */
[----:B------:R-:W-:-:S07]  /*2100*/  LEPC R20, `(.L_x_19) ;  /* 0x000000001014794e */ /* 0x000fce0000000000 */
[----:B-1----:R-:W-:Y:S05]  /*2110*/  CALL.ABS.NOINC R10 ;  /* 0x000000000a007343 */ /* 0x002fea0003c00000 */
.L_x_19:
[----:B------:R-:W0:Y:S01]  /*2120*/  LDC.64 R10, c[0x0][0x398] ;  /* 0x0000e600ff0a7b82 */ /* 0x000e220000000a00 */
[C---:B------:R-:W-:Y:S01]  /*2130*/  IMAD R28, R24.reuse, UR42, R18 ;  /* 0x0000002a181c7c24 */ /* 0x040fe2000f8e0212 */
[----:B------:R-:W2:Y:S01]  /*2140*/  LDG.E.64 R4, desc[UR36][R16.64] ;  /* 0x0000002410047981 */ /* 0x000ea2000c1e1b00 */
[----:B------:R-:W-:Y:S01]  /*2150*/  IMAD R27, R24, UR42, R19 ;  /* 0x0000002a181b7c24 */ /* 0x000fe2000f8e0213 */
[----:B------:R-:W1:Y:S04]  /*2160*/  LDCU.64 UR4, c[0x4][0x10] ;  /* 0x01000200ff0477ac */ /* 0x000e680008000a00 */
[----:B------:R-:W3:Y:S01]  /*2170*/  LDC.64 R8, c[0x0][0x3a0] ;  /* 0x0000e800ff087b82 */ /* 0x000ee20000000a00 */
[----:B0-----:R-:W-:-:S06]  /*2180*/  IMAD.WIDE.U32 R10, R28, 0x8, R10 ;  /* 0x000000081c0a7825 */ /* 0x001fcc00078e000a */
[----:B------:R-:W2:Y:S01]  /*2190*/  LDG.E.64 R10, desc[UR36][R10.64] ;  /* 0x000000240a0a7981 */ /* 0x000ea2000c1e1b00 */
[----:B---3--:R-:W-:-:S05]  /*21a0*/  IMAD.WIDE.U32 R8, R27, 0x8, R8 ;  /* 0x000000081b087825 */ /* 0x008fca00078e0008 */
[----:B------:R-:W2:Y:S01]  /*21b0*/  LDG.E.64 R12, desc[UR36][R8.64] ;  /* 0x00000024080c7981 */ /* 0x000ea2000c1e1b00 */
[----:B------:R0:W3:Y:S03]  /*21c0*/  LDC.64 R14, c[0x4][R23] ;  /* 0x01000000170e7b82 */ /* 0x0000e60000000a00 */
[----:B------:R0:W-:Y:S01]  /*21d0*/  STL.64 [R1], R18 ;  /* 0x0000001201007387 */ /* 0x0001e20000100a00 */
[----:B------:R-:W-:Y:S01]  /*21e0*/  MOV R6, UR39 ;  /* 0x0000002700067c02 */ /* 0x000fe20008000f00 */
[----:B------:R-:W-:Y:S01]  /*21f0*/  IMAD.U32 R7, RZ, RZ, UR40 ;  /* 0x00000028ff077e24 */ /* 0x000fe2000f8e00ff */
[----:B--2---:R-:W-:-:S07]  /*2200*/  DFMA R12, -R10, R4, R12 ;  /* 0x000000040a0c722b */ /* 0x004fce000000010c */
[----:B------:R0:W-:Y:S04]  /*2210*/  STG.E.64 desc[UR36][R8.64], R12 ;  /* 0x0000000c08007986 */ /* 0x0001e8000c101b24 */
[----:B------:R0:W-:Y:S01]  /*2220*/  STL.64 [R1+0x8], R12 ;  /* 0x0000080c01007387 */ /* 0x0001e20000100a00 */
[----:B-1----:R-:W-:Y:S01]  /*2230*/  MOV R4, UR4 ;  /* 0x0000000400047c02 */ /* 0x002fe20008000f00 */
[----:B---3--:R-:W-:-:S07]  /*2240*/  IMAD.U32 R5, RZ, RZ, UR5 ;  /* 0x00000005ff057e24 */ /* 0x008fce000f8e00ff */
[----:B------:R-:W-:-:S07]  /*2250*/  LEPC R20, `(.L_x_20) ;  /* 0x000000001014794e */ /* 0x000fce0000000000 */
[----:B0-----:R-:W-:Y:S05]  /*2260*/  CALL.ABS.NOINC R14 ;  /* 0x000000000e007343 */ /* 0x001fea0003c00000 */
.L_x_20:
[----:B------:R-:W0:Y:S01]  /*2270*/  LDC.64 R8, c[0x0][0x3b0] ;  /* 0x0000ec00ff087b82 */ /* 0x000e220000000a00 */
[----:B------:R-:W1:Y:S01]  /*2280*/  LDCU.64 UR4, c[0x4][0x8] ;  /* 0x01000100ff0477ac */ /* 0x000e620008000a00 */
[----:B0-----:R-:W2:Y:S06]  /*2290*/  LDG.E.64 R8, desc[UR36][R8.64] ;  /* 0x0000002408087981 */ /* 0x001eac000c1e1b00 */
[----:B------:R0:W3:Y:S01]  /*22a0*/  LDC.64 R10, c[0x4][R23] ;  /* 0x01000000170a7b82 */ /* 0x0000e20000000a00 */
[----:B-1----:R-:W-:Y:S01]  /*22b0*/  MOV R4, UR4 ;  /* 0x0000000400047c02 */ /* 0x002fe20008000f00 */
[----:B------:R-:W-:Y:S01]  /*22c0*/  IMAD.U32 R5, RZ, RZ, UR5 ;  /* 0x00000005ff057e24 */ /* 0x000fe2000f8e00ff */
[----:B------:R0:W-:Y:S01]  /*22d0*/  STL.64 [R1], R18 ;  /* 0x0000001201007387 */ /* 0x0001e20000100a00 */
[----:B------:R-:W-:Y:S01]  /*22e0*/  MOV R6, UR39 ;  /* 0x0000002700067c02 */ /* 0x000fe20008000f00 */
[----:B------:R-:W-:-:S02]  /*22f0*/  IMAD.U32 R7, RZ, RZ, UR40 ;  /* 0x00000028ff077e24 */ /* 0x000fc4000f8e00ff */
[----:B--23--:R0:W-:Y:S05]  /*2300*/  STL.64 [R1+0x8], R8 ;  /* 0x0000080801007387 */ /* 0x00c1ea0000100a00 */
[----:B------:R-:W-:-:S07]  /*2310*/  LEPC R20, `(.L_x_21) ;  /* 0x000000001014794e */ /* 0x000fce0000000000 */
[----:B0-----:R-:W-:Y:S05]  /*2320*/  CALL.ABS.NOINC R10 ;  /* 0x000000000a007343 */ /* 0x001fea0003c00000 */
.L_x_21:
[----:B------:R-:W0:Y:S01]  /*2330*/  LDC.64 R10, c[0x0][0x398] ;  /* 0x0000e600ff0a7b82 */ /* 0x000e220000000a00 */
[----:B------:R-:W-:Y:S01]  /*2340*/  IADD3 R28, PT, PT, R28, UR42, RZ ;  /* 0x0000002a1c1c7c10 */ /* 0x000fe2000fffe0ff */
[----:B------:R-:W-:Y:S01]  /*2350*/  VIADD R27, R27, UR42 ;  /* 0x0000002a1b1b7c36 */ /* 0x000fe20008000000 */
[----:B------:R-:W2:Y:S01]  /*2360*/  LDG.E.64 R4, desc[UR36][R16.64] ;  /* 0x0000002410047981 */ /* 0x000ea2000c1e1b00 */
        /* <DEDUP_REMOVED lines=17> */
.L_x_22:
        /* <DEDUP_REMOVED lines=12> */
.L_x_23:
        /* <DEDUP_REMOVED lines=21> */
.L_x_24:
        /* <DEDUP_REMOVED lines=12> */
.L_x_25:
        /* <DEDUP_REMOVED lines=21> */
.L_x_26:
        /* <DEDUP_REMOVED lines=12> */
.L_x_27:
        /* <DEDUP_REMOVED lines=21> */
.L_x_28:
        /* <DEDUP_REMOVED lines=12> */
.L_x_29:
        /* <DEDUP_REMOVED lines=21> */
.L_x_30:
        /* <DEDUP_REMOVED lines=12> */
.L_x_31:
        /* <DEDUP_REMOVED lines=21> */
.L_x_32:
        /* <DEDUP_REMOVED lines=12> */
.L_x_33:
        /* <DEDUP_REMOVED lines=21> */
.L_x_34:
[----:B------:R-:W-:-:S05]  /*30e0*/  IADD3 R24, PT, PT, R24, 0x8, RZ ;  /* 0x0000000818187810 */ /* 0x000fca0007ffe0ff */
[----:B------:R-:W-:-:S05]  /*30f0*/  IMAD.IADD R3, R25, 0x1, R24 ;  /* 0x0000000119037824 */ /* 0x000fca00078e0218 */
[----:B------:R-:W-:-:S13]  /*3100*/  ISETP.NE.AND P0, PT, R3, R26, PT ;  /* 0x0000001a0300720c */ /* 0x000fda0003f05270 */
[----:B------:R-:W-:Y:S05]  /*3110*/  @P0 BRA `(.L_x_35) ;  /* 0xffffffec00c80947 */ /* 0x000fea000383ffff */
[----:B------:R-:W-:Y:S05]  /*3120*/  BSYNC.RECONVERGENT B6 ;  /* 0x0000000000067941 */ /* 0x000fea0003800200 */
.L_x_18:
[----:B------:R-:W-:Y:S01]  /*3130*/  LOP3.LUT R0, RZ, R18, RZ, 0x33, !PT ;  /* 0x00000012ff007212 */ /* 0x000fe200078e33ff */
[----:B------:R-:W-:Y:S03]  /*3140*/  BSSY.RECONVERGENT B7, `(.L_x_17) ;  /* 0x000010f000077945 */ /* 0x000fe60003800200 */
[----:B------:R-:W-:-:S04]  /*3150*/  IADD3 R0, PT, PT, R0, UR41, RZ ;  /* 0x0000002900007c10 */ /* 0x000fc8000fffe0ff */
[----:B------:R-:W-:-:S13]  /*3160*/  LOP3.LUT P0, RZ, R0, 0x7, RZ, 0xc0, !PT ;  /* 0x0000000700ff7812 */ /* 0x000fda000780c0ff */
[----:B------:R-:W-:Y:S05]  /*3170*/  @!P0 BRA `(.L_x_36) ;  /* 0x00000010002c8947 */ /* 0x000fea0003800000 */
[----:B------:R-:W0:Y:S01]  /*3180*/  LDC.U16 R26, c[0x0][0x384] ;  /* 0x0000e100ff1a7b82 */ /* 0x000e220000000400 */
[----:B------:R-:W-:Y:S01]  /*3190*/  LOP3.LUT R3, RZ, R22, RZ, 0x33, !PT ;  /* 0x00000016ff037212 */ /* 0x000fe200078e33ff */
[----:B------:R-:W-:Y:S04]  /*31a0*/  BSSY.RECONVERGENT B6, `(.L_x_37) ;  /* 0x0000091000067945 */ /* 0x000fe80003800200 */
[----:B0-----:R-:W-:-:S05]  /*31b0*/  IMAD.IADD R3, R26, 0x1, R3 ;  /* 0x000000011a037824 */ /* 0x001fca00078e0203 */
[----:B------:R-:W-:-:S04]  /*31c0*/  LOP3.LUT R25, R3, 0x7, RZ, 0xc0, !PT ;  /* 0x0000000703197812 */ /* 0x000fc800078ec0ff */
[----:B------:R-:W-:-:S04]  /*31d0*/  IADD3 R0, PT, PT, R25, -0x1, RZ ;  /* 0xffffffff19007810 */ /* 0x000fc80007ffe0ff */
[----:B------:R-:W-:-:S13]  /*31e0*/  ISETP.GE.U32.AND P0, PT, R0, 0x3, PT ;  /* 0x000000030000780c */ /* 0x000fda0003f06070 */
[----:B------:R-:W-:Y:S05]  /*31f0*/  @!P0 BRA `(.L_x_38) ;  /* 0x00000008002c8947 */ /* 0x000fea0003800000 */
[----:B------:R-:W0:Y:S01]  /*3200*/  LDC.64 R8, c[0x0][0x3b0] ;  /* 0x0000ec00ff087b82 */ /* 0x000e220000000a00 */
[----:B------:R-:W1:Y:S01]  /*3210*/  S2R R19, SR_TID.X ;  /* 0x0000000000137919 */ /* 0x000e620000002100 */
[----:B------:R-:W-:Y:S01]  /*3220*/  MOV R23, 0x0 ;  /* 0x0000000000177802 */ /* 0x000fe20000000f00 */
[----:B------:R-:W2:Y:S01]  /*3230*/  LDCU.64 UR4, c[0x4][0x8] ;  /* 0x01000100ff0477ac */ /* 0x000ea20008000a00 */
[----:B0-----:R-:W3:Y:S04]  /*3240*/  LDG.E.64 R8, desc[UR36][R8.64] ;  /* 0x0000002408087981 */ /* 0x001ee8000c1e1b00 */
[----:B------:R0:W4:Y:S01]  /*3250*/  LDC.64 R10, c[0x4][R23] ;  /* 0x01000000170a7b82 */ /* 0x0001220000000a00 */
[----:B--2---:R-:W-:Y:S01]  /*3260*/  IMAD.U32 R4, RZ, RZ, UR4 ;  /* 0x00000004ff047e24 */ /* 0x004fe2000f8e00ff */
[----:B------:R-:W-:Y:S01]  /*3270*/  MOV R5, UR5 ;  /* 0x0000000500057c02 */ /* 0x000fe20008000f00 */
[----:B------:R-:W-:Y:S01]  /*3280*/  IMAD.U32 R6, RZ, RZ, UR39 ;  /* 0x00000027ff067e24 */ /* 0x000fe2000f8e00ff */
[----:B------:R-:W-:Y:S01]  /*3290*/  MOV R7, UR40 ;  /* 0x0000002800077c02 */ /* 0x000fe20008000f00 */
[----:B-1----:R0:W-:Y:S04]  /*32a0*/  STL.64 [R1], R18 ;  /* 0x0000001201007387 */ /* 0x0021e80000100a00 */
[----:B---34-:R0:W-:Y:S02]  /*32b0*/  STL.64 [R1+0x8], R8 ;  /* 0x0000080801007387 */ /* 0x0181e40000100a00 */
[----:B------:R-:W-:-:S07]  /*32c0*/  LEPC R20, `(.L_x_39) ;  /* 0x000000001014794e */ /* 0x000fce0000000000 */
[----:B0-----:R-:W-:Y:S05]  /*32d0*/  CALL.ABS.NOINC R10 ;  /* 0x000000000a007343 */ /* 0x001fea0003c00000 */
.L_x_39:
[----:B------:R-:W0:Y:S01]  /*32e0*/  LDC.64 R6, c[0x0][0x398] ;  /* 0x0000e600ff067b82 */ /* 0x000e220000000a00 */
[----:B------:R-:W1:Y:S01]  /*32f0*/  LDCU UR4, c[0x0][0x384] ;  /* 0x00007080ff0477ac */ /* 0x000e620008000800 */
[----:B------:R-:W2:Y:S06]  /*3300*/  LDG.E.64 R4, desc[UR36][R16.64] ;  /* 0x0000002410047981 */ /* 0x000eac000c1e1b00 */
[----:B------:R-:W3:Y:S01]  /*3310*/  LDC.64 R10, c[0x0][0x3a0] ;  /* 0x0000e800ff0a7b82 */ /* 0x000ee20000000a00 */
[C---:B-1----:R-:W-:Y:S02]  /*3320*/  IMAD R27, R24.reuse, UR4, R18 ;  /* 0x00000004181b7c24 */ /* 0x042fe4000f8e0212 */
[----:B------:R-:W-:Y:S01]  /*3330*/  IMAD R28, R24, UR4, R19 ;  /* 0x00000004181c7c24 */ /* 0x000fe2000f8e0213 */
[----:B------:R1:W-:Y:S04]  /*3340*/  STL.64 [R1], R18 ;  /* 0x0000001201007387 */ /* 0x0003e80000100a00 */
[----:B------:R1:W4:Y:S01]  /*3350*/  LDC.64 R8, c[0x4][R23] ;  /* 0x0100000017087b82 */ /* 0x0003220000000a00 */
[----:B0-----:R-:W-:Y:S01]  /*3360*/  IMAD.WIDE.U32 R6, R27, 0x8, R6 ;  /* 0x000000081b067825 */ /* 0x001fe200078e0006 */
[----:B------:R-:W0:Y:S05]  /*3370*/  LDCU.64 UR4, c[0x4][0x10] ;  /* 0x01000200ff0477ac */ /* 0x000e2a0008000a00 */
[----:B------:R-:W2:Y:S01]  /*3380*/  LDG.E.64 R6, desc[UR36][R6.64] ;  /* 0x0000002406067981 */ /* 0x000ea2000c1e1b00 */
[----:B---3--:R-:W-:-:S05]  /*3390*/  IMAD.WIDE.U32 R10, R28, 0x8, R10 ;  /* 0x000000081c0a7825 */ /* 0x008fca00078e000a */
[----:B------:R-:W2:Y:S02]  /*33a0*/  LDG.E.64 R12, desc[UR36][R10.64] ;  /* 0x000000240a0c7981 */ /* 0x000ea4000c1e1b00 */
[----:B--2---:R-:W-:-:S07]  /*33b0*/  DFMA R12, -R6, R4, R12 ;  /* 0x00000004060c722b */ /* 0x004fce000000010c */
[----:B------:R1:W-:Y:S04]  /*33c0*/  STG.E.64 desc[UR36][R10.64], R12 ;  /* 0x0000000c0a007986 */ /* 0x0003e8000c101b24 */
[----:B------:R1:W-:Y:S01]  /*33d0*/  STL.64 [R1+0x8], R12 ;  /* 0x0000080c01007387 */ /* 0x0003e20000100a00 */
[----:B0-----:R-:W-:Y:S01]  /*33e0*/  IMAD.U32 R4, RZ, RZ, UR4 ;  /* 0x00000004ff047e24 */ /* 0x001fe2000f8e00ff */
[----:B------:R-:W-:Y:S01]  /*33f0*/  MOV R5, UR5 ;  /* 0x0000000500057c02 */ /* 0x000fe20008000f00 */
[----:B------:R-:W-:Y:S01]  /*3400*/  IMAD.U32 R6, RZ, RZ, UR39 ;  /* 0x00000027ff067e24 */ /* 0x000fe2000f8e00ff */
[----:B----4-:R-:W-:-:S07]  /*3410*/  MOV R7, UR40 ;  /* 0x0000002800077c02 */ /* 0x010fce0008000f00 */
[----:B------:R-:W-:-:S07]  /*3420*/  LEPC R20, `(.L_x_40) ;  /* 0x000000001014794e */ /* 0x000fce0000000000 */
[----:B-1----:R-:W-:Y:S05]  /*3430*/  CALL.ABS.NOINC R8 ;  /* 0x0000000008007343 */ /* 0x002fea0003c00000 */
.L_x_40:
[----:B------:R-:W0:Y:S01]  /*3440*/  LDC.64 R10, c[0x0][0x3b0] ;  /* 0x0000ec00ff0a7b82 */ /* 0x000e220000000a00 */
[----:B------:R-:W1:Y:S01]  /*3450*/  LDCU.64 UR4, c[0x4][0x8] ;  /* 0x01000100ff0477ac */ /* 0x000e620008000a00 */
[----:B0-----:R-:W2:Y:S06]  /*3460*/  LDG.E.64 R10, desc[UR36][R10.64] ;  /* 0x000000240a0a7981 */ /* 0x001eac000c1e1b00 */
[----:B------:R0:W3:Y:S01]  /*3470*/  LDC.64 R8, c[0x4][R23] ;  /* 0x0100000017087b82 */ /* 0x0000e20000000a00 */
[----:B-1----:R-:W-:Y:S01]  /*3480*/  IMAD.U32 R4, RZ, RZ, UR4 ;  /* 0x00000004ff047e24 */ /* 0x002fe2000f8e00ff */
[----:B------:R-:W-:Y:S01]  /*3490*/  MOV R5, UR5 ;  /* 0x0000000500057c02 */ /* 0x000fe20008000f00 */
[----:B------:R0:W-:Y:S01]  /*34a0*/  STL.64 [R1], R18 ;  /* 0x0000001201007387 */ /* 0x0001e20000100a00 */
[----:B------:R-:W-:Y:S01]  /*34b0*/  IMAD.U32 R6, RZ, RZ, UR39 ;  /* 0x00000027ff067e24 */ /* 0x000fe2000f8e00ff */
[----:B------:R-:W-:-:S02]  /*34c0*/  MOV R7, UR40 ;  /* 0x0000002800077c02 */ /* 0x000fc40008000f00 */
[----:B--23--:R0:W-:Y:S05]  /*34d0*/  STL.64 [R1+0x8], R10 ;  /* 0x0000080a01007387 */ /* 0x00c1ea0000100a00 */
[----:B------:R-:W-:-:S07]  /*34e0*/  LEPC R20, `(.L_x_41) ;  /* 0x000000001014794e */ /* 0x000fce0000000000 */
[----:B0-----:R-:W-:Y:S05]  /*34f0*/  CALL.ABS.NOINC R8 ;  /* 0x0000000008007343 */ /* 0x001fea0003c00000 */
.L_x_41:
[----:B------:R-:W0:Y:S01]  /*3500*/  LDC.64 R6, c[0x0][0x398] ;  /* 0x0000e600ff067b82 */ /* 0x000e220000000a00 */
[----:B------:R-:W1:Y:S01]  /*3510*/  LDCU UR4, c[0x0][0x384] ;  /* 0x00007080ff0477ac */ /* 0x000e620008000800 */
[----:B------:R-:W2:Y:S06]  /*3520*/  LDG.E.64 R4, desc[UR36][R16.64] ;  /* 0x0000002410047981 */ /* 0x000eac000c1e1b00 */
[----:B------:R-:W3:Y:S01]  /*3530*/  LDC.64 R10, c[0x0][0x3a0] ;  /* 0x0000e800ff0a7b82 */ /* 0x000ee20000000a00 */
[----:B-1----:R-:W-:Y:S01]  /*3540*/  VIADD R27, R27, UR4 ;  /* 0x000000041b1b7c36 */ /* 0x002fe20008000000 */
[----:B------:R-:W-:Y:S01]  /*3550*/  IADD3 R28, PT, PT, R28, UR4, RZ ;  /* 0x000000041c1c7c10 */ /* 0x000fe2000fffe0ff */
[----:B------:R1:W-:Y:S05]  /*3560*/  STL.64 [R1], R18 ;  /* 0x0000001201007387 */ /* 0x0003ea0000100a00 */
[----:B------:R1:W4:Y:S01]  /*3570*/  LDC.64 R8, c[0x4][R23] ;  /* 0x0100000017087b82 */ /* 0x0003220000000a00 */
[----:B------:R-:W5:Y:S01]  /*3580*/  LDCU.64 UR4, c[0x4][0x10] ;  /* 0x01000200ff0477ac */ /* 0x000f620008000a00 */
[----:B0-----:R-:W-:-:S06]  /*3590*/  IMAD.WIDE.U32 R6, R27, 0x8, R6 ;  /* 0x000000081b067825 */ /* 0x001fcc00078e0006 */
[----:B------:R-:W2:Y:S01]  /*35a0*/  LDG.E.64 R6, desc[UR36][R6.64] ;  /* 0x0000002406067981 */ /* 0x000ea2000c1e1b00 */
[----:B---3--:R-:W-:-:S05]  /*35b0*/  IMAD.WIDE.U32 R10, R28, 0x8, R10 ;  /* 0x000000081c0a7825 */ /* 0x008fca00078e000a */
[----:B------:R-:W2:Y:S02]  /*35c0*/  LDG.E.64 R12, desc[UR36][R10.64] ;  /* 0x000000240a0c7981 */ /* 0x000ea4000c1e1b00 */
[----:B--2---:R-:W-:-:S07]  /*35d0*/  DFMA R12, -R6, R4, R12 ;  /* 0x00000004060c722b */ /* 0x004fce000000010c */
[----:B------:R1:W-:Y:S04]  /*35e0*/  STG.E.64 desc[UR36][R10.64], R12 ;  /* 0x0000000c0a007986 */ /* 0x0003e8000c101b24 */
[----:B------:R1:W-:Y:S01]  /*35f0*/  STL.64 [R1+0x8], R12 ;  /* 0x0000080c01007387 */ /* 0x0003e20000100a00 */
[----:B-----5:R-:W-:Y:S01]  /*3600*/  IMAD.U32 R4, RZ, RZ, UR4 ;  /* 0x00000004ff047e24 */ /* 0x020fe2000f8e00ff */
[----:B------:R-:W-:Y:S01]  /*3610*/  MOV R5, UR5 ;  /* 0x0000000500057c02 */ /* 0x000fe20008000f00 */
[----:B------:R-:W-:Y:S01]  /*3620*/  IMAD.U32 R6, RZ, RZ, UR39 ;  /* 0x00000027ff067e24 */ /* 0x000fe2000f8e00ff */
[----:B----4-:R-:W-:-:S07]  /*3630*/  MOV R7, UR40 ;  /* 0x0000002800077c02 */ /* 0x010fce0008000f00 */
[----:B------:R-:W-:-:S07]  /*3640*/  LEPC R20, `(.L_x_42) ;  /* 0x000000001014794e */ /* 0x000fce0000000000 */
[----:B-1----:R-:W-:Y:S05]  /*3650*/  CALL.ABS.NOINC R8 ;  /* 0x0000000008007343 */ /* 0x002fea0003c00000 */
.L_x_42:
        /* <DEDUP_REMOVED lines=12> */
.L_x_43:
        /* <DEDUP_REMOVED lines=22> */
.L_x_44:
        /* <DEDUP_REMOVED lines=12> */
.L_x_45:
[----:B------:R-:W0:Y:S01]  /*3940*/  LDC.64 R6, c[0x0][0x398] ;  /* 0x0000e600ff067b82 */ /* 0x000e220000000a00 */
[----:B------:R-:W1:Y:S01]  /*3950*/  LDCU UR4, c[0x0][0x384] ;  /* 0x00007080ff0477ac */ /* 0x000e620008000800 */
[----:B------:R-:W2:Y:S06]  /*3960*/  LDG.E.64 R4, desc[UR36][R16.64] ;  /* 0x0000002410047981 */ /* 0x000eac000c1e1b00 */
[----:B------:R-:W3:Y:S01]  /*3970*/  LDC.64 R8, c[0x0][0x3a0] ;  /* 0x0000e800ff087b82 */ /* 0x000ee20000000a00 */
[----:B-1----:R-:W-:Y:S01]  /*3980*/  IADD3 R27, PT, PT, R27, UR4, RZ ;  /* 0x000000041b1b7c10 */ /* 0x002fe2000fffe0ff */
[----:B------:R-:W-:Y:S01]  /*3990*/  VIADD R3, R28, UR4 ;  /* 0x000000041c037c36 */ /* 0x000fe20008000000 */
        /* <DEDUP_REMOVED lines=16> */
.L_x_46:
[----:B------:R-:W-:-:S07]  /*3aa0*/  IADD3 R24, PT, PT, R24, 0x4, RZ ;  /* 0x0000000418187810 */ /* 0x000fce0007ffe0ff */
.L_x_38:
[----:B------:R-:W-:Y:S05]  /*3ab0*/  BSYNC.RECONVERGENT B6 ;  /* 0x0000000000067941 */ /* 0x000fea0003800200 */
.L_x_37:
[----:B------:R-:W-:-:S13]  /*3ac0*/  LOP3.LUT P0, RZ, R25, 0x3, RZ, 0xc0, !PT ;  /* 0x0000000319ff7812 */ /* 0x000fda000780c0ff */
[----:B------:R-:W-:Y:S05]  /*3ad0*/  @!P0 BRA `(.L_x_36) ;  /* 0x0000000400d48947 */ /* 0x000fea0003800000 */
[----:B------:R-:W-:Y:S01]  /*3ae0*/  LOP3.LUT R3, R2, 0x3, RZ, 0x3c, !PT ;  /* 0x0000000302037812 */ /* 0x000fe200078e3cff */
[----:B------:R-:W-:Y:S03]  /*3af0*/  BSSY.RECONVERGENT B6, `(.L_x_47) ;  /* 0x000004c000067945 */ /* 0x000fe60003800200 */
[----:B------:R-:W-:-:S04]  /*3b00*/  IADD3 R26, PT, PT, R26, R3, RZ ;  /* 0x000000031a1a7210 */ /* 0x000fc80007ffe0ff */
[----:B------:R-:W-:-:S04]  /*3b10*/  LOP3.LUT R0, R26, 0x3, RZ, 0xc0, !PT ;  /* 0x000000031a007812 */ /* 0x000fc800078ec0ff */
[----:B------:R-:W-:-:S13]  /*3b20*/  ISETP.NE.AND P0, PT, R0, 0x1, PT ;  /* 0x000000010000780c */ /* 0x000fda0003f05270 */
        /* <DEDUP_REMOVED lines=15> */
.L_x_49:
        /* <DEDUP_REMOVED lines=16> */
[----:B0-----:R-:W-:Y:S01]  /*3d20*/  MOV R4, UR4 ;  /* 0x0000000400047c02 */ /* 0x001fe20008000f00 */
[----:B------:R-:W-:Y:S01]  /*3d30*/  IMAD.U32 R6, RZ, RZ, UR39 ;  /* 0x00000027ff067e24 */ /* 0x000fe2000f8e00ff */
[----:B------:R-:W-:Y:S02]  /*3d40*/  MOV R5, UR5 ;  /* 0x0000000500057c02 */ /* 0x000fe40008000f00 */
[----:B----4-:R-:W-:-:S07]  /*3d50*/  MOV R7, UR40 ;  /* 0x0000002800077c02 */ /* 0x010fce0008000f00 */
[----:B------:R-:W-:-:S07]  /*3d60*/  LEPC R20, `(.L_x_50) ;  /* 0x000000001014794e */ /* 0x000fce0000000000 */
[----:B-1----:R-:W-:Y:S05]  /*3d70*/  CALL.ABS.NOINC R12 ;  /* 0x000000000c007343 */ /* 0x002fea0003c00000 */
.L_x_50:
[----:B------:R-:W0:Y:S01]  /*3d80*/  LDC.64 R8, c[0x0][0x3b0] ;  /* 0x0000ec00ff087b82 */ /* 0x000e220000000a00 */
[----:B------:R-:W1:Y:S01]  /*3d90*/  LDCU.64 UR4, c[0x4][0x8] ;  /* 0x01000100ff0477ac */ /* 0x000e620008000a00 */
[----:B0-----:R-:W2:Y:S06]  /*3da0*/  LDG.E.64 R8, desc[UR36][R8.64] ;  /* 0x0000002408087981 */ /* 0x001eac000c1e1b00 */
[----:B------:R0:W3:Y:S01]  /*3db0*/  LDC.64 R10, c[0x4][R23] ;  /* 0x01000000170a7b82 */ /* 0x0000e20000000a00 */
[----:B-1----:R-:W-:Y:S01]  /*3dc0*/  MOV R4, UR4 ;  /* 0x0000000400047c02 */ /* 0x002fe20008000f00 */
[----:B------:R-:W-:Y:S01]  /*3dd0*/  IMAD.U32 R5, RZ, RZ, UR5 ;  /* 0x00000005ff057e24 */ /* 0x000fe2000f8e00ff */
[----:B------:R0:W-:Y:S01]  /*3de0*/  STL.64 [R1], R18 ;  /* 0x0000001201007387 */ /* 0x0001e20000100a00 */
[----:B------:R-:W-:-:S02]  /*3df0*/  MOV R6, UR39 ;  /* 0x0000002700067c02 */ /* 0x000fc40008000f00 */
[----:B------:R-:W-:Y:S01]  /*3e00*/  MOV R7, UR40 ;  /* 0x0000002800077c02 */ /* 0x000fe20008000f00 */
[----:B--23--:R0:W-:Y:S06]  /*3e10*/  STL.64 [R1+0x8], R8 ;  /* 0x0000080801007387 */ /* 0x00c1ec0000100a00 */
[----:B------:R-:W-:-:S07]  /*3e20*/  LEPC R20, `(.L_x_51) ;  /* 0x000000001014794e */ /* 0x000fce0000000000 */
[----:B0-----:R-:W-:Y:S05]  /*3e30*/  CALL.ABS.NOINC R10 ;  /* 0x000000000a007343 */ /* 0x001fea0003c00000 */
.L_x_51:
        /* <DEDUP_REMOVED lines=16> */
[----:B-----5:R-:W-:Y:S01]  /*3f40*/  MOV R4, UR4 ;  /* 0x0000000400047c02 */ /* 0x020fe20008000f00 */
[----:B------:R-:W-:Y:S01]  /*3f50*/  IMAD.U32 R5, RZ, RZ, UR5 ;  /* 0x00000005ff057e24 */ /* 0x000fe2000f8e00ff */
[----:B------:R-:W-:Y:S02]  /*3f60*/  MOV R6, UR39 ;  /* 0x0000002700067c02 */ /* 0x000fe40008000f00 */
[----:B----4-:R-:W-:-:S07]  /*3f70*/  MOV R7, UR40 ;  /* 0x0000002800077c02 */ /* 0x010fce0008000f00 */
[----:B------:R-:W-:-:S07]  /*3f80*/  LEPC R20, `(.L_x_52) ;  /* 0x000000001014794e */ /* 0x000fce0000000000 */
[----:B-1----:R-:W-:Y:S05]  /*3f90*/  CALL.ABS.NOINC R12 ;  /* 0x000000000c007343 */ /* 0x002fea0003c00000 */
.L_x_52:
[----:B------:R-:W-:-:S07]  /*3fa0*/  VIADD R24, R24, 0x2 ;  /* 0x0000000218187836 */ /* 0x000fce0000000000 */
.L_x_48:
[----:B------:R-:W-:Y:S05]  /*3fb0*/  BSYNC.RECONVERGENT B6 ;  /* 0x0000000000067941 */ /* 0x000fea0003800200 */
.L_x_47:
[----:B------:R-:W-:-:S04]  /*3fc0*/  LOP3.LUT R26, R26, 0x1, RZ, 0xc0, !PT ;  /* 0x000000011a1a7812 */ /* 0x000fc800078ec0ff */
[----:B------:R-:W-:-:S13]  /*3fd0*/  ISETP.NE.U32.AND P0, PT, R26, 0x1, PT ;  /* 0x000000011a00780c */ /* 0x000fda0003f05070 */
[----:B------:R-:W-:Y:S05]  /*3fe0*/  @P0 BRA `(.L_x_36) ;  /* 0x0000000000900947 */ /* 0x000fea0003800000 */
[----:B------:R-:W0:Y:S01]  /*3ff0*/  LDC.64 R8, c[0x0][0x3b0] ;  /* 0x0000ec00ff087b82 */ /* 0x000e220000000a00 */
[----:B------:R-:W1:Y:S01]  /*4000*/  S2R R19, SR_TID.X ;  /* 0x0000000000137919 */ /* 0x000e620000002100 */
[----:B------:R-:W-:Y:S01]  /*4010*/  MOV R23, 0x0 ;  /* 0x0000000000177802 */ /* 0x000fe20000000f00 */
[----:B------:R-:W2:Y:S01]  /*4020*/  LDCU.64 UR4, c[0x4][0x8] ;  /* 0x01000100ff0477ac */ /* 0x000ea20008000a00 */
[----:B0-----:R-:W3:Y:S04]  /*4030*/  LDG.E.64 R8, desc[UR36][R8.64] ;  /* 0x0000002408087981 */ /* 0x001ee8000c1e1b00 */
[----:B------:R0:W4:Y:S01]  /*4040*/  LDC.64 R10, c[0x4][R23] ;  /* 0x01000000170a7b82 */ /* 0x0001220000000a00 */
[----:B--2---:R-:W-:Y:S01]  /*4050*/  MOV R4, UR4 ;  /* 0x0000000400047c02 */ /* 0x004fe20008000f00 */
[----:B------:R-:W-:Y:S01]  /*4060*/  IMAD.U32 R6, RZ, RZ, UR39 ;  /* 0x00000027ff067e24 */ /* 0x000fe2000f8e00ff */
[----:B------:R-:W-:-:S02]  /*4070*/  MOV R5, UR5 ;  /* 0x0000000500057c02 */ /* 0x000fc40008000f00 */
[----:B------:R-:W-:Y:S01]  /*4080*/  MOV R7, UR40 ;  /* 0x0000002800077c02 */ /* 0x000fe20008000f00 */
[----:B-1----:R0:W-:Y:S04]  /*4090*/  STL.64 [R1], R18 ;  /* 0x0000001201007387 */ /* 0x0021e80000100a00 */
[----:B---34-:R0:W-:Y:S02]  /*40a0*/  STL.64 [R1+0x8], R8 ;  /* 0x0000080801007387 */ /* 0x0181e40000100a00 */
[----:B------:R-:W-:-:S07]  /*40b0*/  LEPC R20, `(.L_x_53) ;  /* 0x000000001014794e */ /* 0x000fce0000000000 */
[----:B0-----:R-:W-:Y:S05]  /*40c0*/  CALL.ABS.NOINC R10 ;  /* 0x000000000a007343 */ /* 0x001fea0003c00000 */
.L_x_53:
        /* <DEDUP_REMOVED lines=12> */
[----:B------:R-:W2:Y:S01]  /*4190*/  LDG.E.64 R10, desc[UR36][R8.64] ;  /* 0x00000024080a7981 */ /* 0x000ea2000c1e1b00 */
[----:B0-----:R-:W-:Y:S01]  /*41a0*/  MOV R4, UR4 ;  /* 0x0000000400047c02 */ /* 0x001fe20008000f00 */
[----:B------:R-:W-:Y:S01]  /*41b0*/  IMAD.U32 R5, RZ, RZ, UR5 ;  /* 0x00000005ff057e24 */ /* 0x000fe2000f8e00ff */
[----:B--2---:R-:W-:-:S07]  /*41c0*/  DFMA R10, -R6, R16, R10 ;  /* 0x00000010060a722b */ /* 0x004fce000000010a */
[----:B------:R1:W-:Y:S04]  /*41d0*/  STG.E.64 desc[UR36][R8.64], R10 ;  /* 0x0000000a08007986 */ /* 0x0003e8000c101b24 */
[----:B------:R1:W-:Y:S01]  /*41e0*/  STL.64 [R1+0x8], R10 ;  /* 0x0000080a01007387 */ /* 0x0003e20000100a00 */
[----:B------:R-:W-:Y:S02]  /*41f0*/  MOV R6, UR39 ;  /* 0x0000002700067c02 */ /* 0x000fe40008000f00 */
[----:B----4-:R-:W-:-:S07]  /*4200*/  MOV R7, UR40 ;  /* 0x0000002800077c02 */ /* 0x010fce0008000f00 */
[----:B------:R-:W-:-:S07]  /*4210*/  LEPC R20, `(.L_x_36) ;  /* 0x000000001014794e */ /* 0x000fce0000000000 */
[----:B-1----:R-:W-:Y:S05]  /*4220*/  CALL.ABS.NOINC R12 ;  /* 0x000000000c007343 */ /* 0x002fea0003c00000 */
.L_x_36:
[----:B------:R-:W-:Y:S05]  /*4230*/  BSYNC.RECONVERGENT B7 ;  /* 0x0000000000077941 */ /* 0x000fea0003800200 */
.L_x_17:
[----:B------:R-:W4:Y:S01]  /*4240*/  LDCU UR4, c[0x0][0x384] ;  /* 0x00007080ff0477ac */ /* 0x000f220008000800 */
[----:B------:R-:W-:Y:S01]  /*4250*/  VIADD R22, R22, 0x1 ;  /* 0x0000000116167836 */ /* 0x000fe20000000000 */
[----:B------:R-:W-:Y:S01]  /*4260*/  IADD3 R2, PT, PT, R2, 0x1, RZ ;  /* 0x0000000102027810 */ /* 0x000fe20007ffe0ff */
[----:B----4-:R-:W-:-:S09]  /*4270*/  UISETP.NE.AND UP0, UPT, UR38, UR4, UPT ;  /* 0x000000042600728c */ /* 0x010fd2000bf05270 */
[----:B------:R-:W-:Y:S05]  /*4280*/  BRA.U UP0, `(.L_x_54) ;  /* 0xffffffc900707547 */ /* 0x000fea000b83ffff */
[----:B------:R-:W-:Y:S05]  /*4290*/  EXIT ;  /* 0x000000000000794d */ /* 0x000fea0003800000 */
        .weak           $__internal_0_$__cuda_sm20_div_rn_f64_full
        .type           $__internal_0_$__cuda_sm20_div_rn_f64_full,@function
        .size           $__internal_0_$__cuda_sm20_div_rn_f64_full,($__internal_1_$__cuda_sm20_dsqrt_rn_f64_mediumpath_v1 - $__internal_0_$__cuda_sm20_div_rn_f64_full)
$__internal_0_$__cuda_sm20_div_rn_f64_full:
[C---:B------:R-:W-:Y:S01]  /*42a0*/  FSETP.GEU.AND P0, PT, |R9|.reuse, 1.469367938527859385e-39, PT ;  /* 0x001000000900780b */ /* 0x040fe20003f0e200 */
[----:B------:R-:W-:Y:S01]  /*42b0*/  HFMA2 R20, -RZ, RZ, 0, 5.9604644775390625e-08 ;  /* 0x00000001ff147431 */ /* 0x000fe200000001ff */
[----:B------:R-:W-:Y:S01]  /*42c0*/  LOP3.LUT R4, R9, 0x800fffff, RZ, 0xc0, !PT ;  /* 0x800fffff09047812 */ /* 0x000fe200078ec0ff */
[----:B------:R-:W-:Y:S01]  /*42d0*/  IMAD.MOV.U32 R12, RZ, RZ, R10 ;  /* 0x000000ffff0c7224 */ /* 0x000fe200078e000a */
[----:B------:R-:W-:Y:S01]  /*42e0*/  MOV R13, R11 ;  /* 0x0000000b000d7202 */ /* 0x000fe20000000f00 */
[----:B------:R-:W-:Y:S01]  /*42f0*/  IMAD.MOV.U32 R7, RZ, RZ, 0x1ca00000 ;  /* 0x1ca00000ff077424 */ /* 0x000fe200078e00ff */
[----:B------:R-:W-:Y:S01]  /*4300*/  LOP3.LUT R5, R4, 0x3ff00000, RZ, 0xfc, !PT ;  /* 0x3ff0000004057812 */ /* 0x000fe200078efcff */
[----:B------:R-:W-:Y:S01]  /*4310*/  BSSY.RECONVERGENT B1, `(.L_x_55) ;  /* 0x0000053000017945 */ /* 0x000fe20003800200 */
[----:B------:R-:W-:Y:S02]  /*4320*/  MOV R4, R8 ;  /* 0x0000000800047202 */ /* 0x000fe40000000f00 */
[----:B------:R-:W-:-:S02]  /*4330*/  FSETP.GEU.AND P2, PT, |R13|, 1.469367938527859385e-39, PT ;  /* 0x001000000d00780b */ /* 0x000fc40003f4e200 */
[----:B------:R-:W-:Y:S01]  /*4340*/  LOP3.LUT R3, R13, 0x7ff00000, RZ, 0xc0, !PT ;  /* 0x7ff000000d037812 */ /* 0x000fe200078ec0ff */
[----:B------:R-:W-:Y:S01]  /*4350*/  @!P0 DMUL R4, R8, 8.98846567431157953865e+307 ;  /* 0x7fe0000008048828 */ /* 0x000fe20000000000 */
[----:B------:R-:W-:-:S04]  /*4360*/  LOP3.LUT R26, R9, 0x7ff00000, RZ, 0xc0, !PT ;  /* 0x7ff00000091a7812 */ /* 0x000fc800078ec0ff */
[----:B------:R-:W-:Y:S01]  /*4370*/  ISETP.GE.U32.AND P1, PT, R3, R26, PT ;  /* 0x0000001a0300720c */ /* 0x000fe20003f26070 */
[----:B------:R-:W0:Y:S04]  /*4380*/  MUFU.RCP64H R21, R5 ;  /* 0x0000000500157308 */ /* 0x000e280000001800 */
[----:B------:R-:W-:Y:S02]  /*4390*/  @!P2 LOP3.LUT R24, R9, 0x7ff00000, RZ, 0xc0, !PT ;  /* 0x7ff000000918a812 */ /* 0x000fe400078ec0ff */
[----:B------:R-:W-:Y:S02]  /*43a0*/  @!P2 MOV R28, RZ ;  /* 0x000000ff001ca202 */ /* 0x000fe40000000f00 */
[----:B------:R-:W-:-:S04]  /*43b0*/  @!P2 ISETP.GE.U32.AND P3, PT, R3, R24, PT ;  /* 0x000000180300a20c */ /* 0x000fc80003f66070 */
[----:B------:R-:W-:-:S04]  /*43c0*/  @!P2 SEL R15, R7, 0x63400000, !P3 ;  /* 0x63400000070fa807 */ /* 0x000fc80005800000 */
[----:B------:R-:W-:Y:S01]  /*43d0*/  @!P2 LOP3.LUT R15, R15, 0x80000000, R13, 0xf8, !PT ;  /* 0x800000000f0fa812 */ /* 0x000fe200078ef80d */
[----:B0-----:R-:W-:-:S03]  /*43e0*/  DFMA R10, R20, -R4, 1 ;  /* 0x3ff00000140a742b */ /* 0x001fc60000000804 */
[----:B------:R-:W-:Y:S02]  /*43f0*/  @!P2 LOP3.LUT R29, R15, 0x100000, RZ, 0xfc, !PT ;  /* 0x001000000f1da812 */ /* 0x000fe400078efcff */
[----:B------:R-:W-:Y:S02]  /*4400*/  MOV R15, R26 ;  /* 0x0000001a000f7202 */ /* 0x000fe40000000f00 */
[----:B------:R-:W-:Y:S01]  /*4410*/  @!P0 LOP3.LUT R15, R5, 0x7ff00000, RZ, 0xc0, !PT ;  /* 0x7ff00000050f8812 */ /* 0x000fe200078ec0ff */
[----:B------:R-:W-:-:S04]  /*4420*/  DFMA R10, R10, R10, R10 ;  /* 0x0000000a0a0a722b */ /* 0x000fc8000000000a */
[----:B------:R-:W-:-:S04]  /*4430*/  VIADD R19, R15, 0xffffffff ;  /* 0xffffffff0f137836 */ /* 0x000fc80000000000 */
[----:B------:R-:W-:Y:S01]  /*4440*/  DFMA R20, R20, R10, R20 ;  /* 0x0000000a1414722b */ /* 0x000fe20000000014 */
[----:B------:R-:W-:Y:S02]  /*4450*/  SEL R11, R7, 0x63400000, !P1 ;  /* 0x63400000070b7807 */ /* 0x000fe40004800000 */
[----:B------:R-:W-:Y:S02]  /*4460*/  MOV R10, R12 ;  /* 0x0000000c000a7202 */ /* 0x000fe40000000f00 */
[----:B------:R-:W-:-:S03]  /*4470*/  LOP3.LUT R11, R11, 0x800fffff, R13, 0xf8, !PT ;  /* 0x800fffff0b0b7812 */ /* 0x000fc600078ef80d */
[----:B------:R-:W-:-:S03]  /*4480*/  DFMA R24, R20, -R4, 1 ;  /* 0x3ff000001418742b */ /* 0x000fc60000000804 */
[----:B------:R-:W-:Y:S01]  /*4490*/  @!P2 DFMA R10, R10, 2, -R28 ;  /* 0x400000000a0aa82b */ /* 0x000fe2000000081c */
[----:B------:R-:W-:-:S04]  /*44a0*/  IMAD.MOV.U32 R28, RZ, RZ, R3 ;  /* 0x000000ffff1c7224 */ /* 0x000fc800078e0003 */
[----:B------:R-:W-:-:S05]  /*44b0*/  DFMA R20, R20, R24, R20 ;  /* 0x000000181414722b */ /* 0x000fca0000000014 */
[----:B------:R-:W-:-:S03]  /*44c0*/  @!P2 LOP3.LUT R28, R11, 0x7ff00000, RZ, 0xc0, !PT ;  /* 0x7ff000000b1ca812 */ /* 0x000fc600078ec0ff */
[----:B------:R-:W-:Y:S01]  /*44d0*/  DMUL R24, R20, R10 ;  /* 0x0000000a14187228 */ /* 0x000fe20000000000 */
[----:B------:R-:W-:-:S04]  /*44e0*/  IADD3 R17, PT, PT, R28, -0x1, RZ ;  /* 0xffffffff1c117810 */ /* 0x000fc80007ffe0ff */
[----:B------:R-:W-:-:S03]  /*44f0*/  ISETP.GT.U32.AND P0, PT, R17, 0x7feffffe, PT ;  /* 0x7feffffe1100780c */ /* 0x000fc60003f04070 */
[----:B------:R-:W-:Y:S01]  /*4500*/  DFMA R26, R24, -R4, R10 ;  /* 0x80000004181a722b */ /* 0x000fe2000000000a */
[----:B------:R-:W-:-:S07]  /*4510*/  ISETP.GT.U32.OR P0, PT, R19, 0x7feffffe, P0 ;  /* 0x7feffffe1300780c */ /* 0x000fce0000704470 */
[----:B------:R-:W-:-:S06]  /*4520*/  DFMA R20, R20, R26, R24 ;  /* 0x0000001a1414722b */ /* 0x000fcc0000000018 */
[----:B------:R-:W-:Y:S05]  /*4530*/  @P0 BRA `(.L_x_56) ;  /* 0x00000000006c0947 */ /* 0x000fea0003800000 */
[----:B------:R-:W-:-:S04]  /*4540*/  LOP3.LUT R24, R9, 0x7ff00000, RZ, 0xc0, !PT ;  /* 0x7ff0000009187812 */ /* 0x000fc800078ec0ff */
[CC--:B------:R-:W-:Y:S02]  /*4550*/  VIADDMNMX R12, R3.reuse, -R24.reuse, 0xb9600000, !PT ;  /* 0xb9600000030c7446 */ /* 0x0c0fe40007800918 */
[----:B------:R-:W-:Y:S02]  /*4560*/  ISETP.GE.U32.AND P0, PT, R3, R24, PT ;  /* 0x000000180300720c */ /* 0x000fe40003f06070 */
[----:B------:R-:W-:Y:S02]  /*4570*/  VIMNMX R12, PT, PT, R12, 0x46a00000, PT ;  /* 0x46a000000c0c7848 */ /* 0x000fe40003fe0100 */
[----:B------:R-:W-:-:S04]  /*4580*/  SEL R3, R7, 0x63400000, !P0 ;  /* 0x6340000007037807 */ /* 0x000fc80004000000 */
[----:B------:R-:W-:Y:S01]  /*4590*/  IADD3 R3, PT, PT, -R3, R12, RZ ;  /* 0x0000000c03037210 */ /* 0x000fe20007ffe1ff */
[----:B------:R-:W-:-:S03]  /*45a0*/  IMAD.MOV.U32 R12, RZ, RZ, RZ ;  /* 0x000000ffff0c7224 */ /* 0x000fc600078e00ff */
[----:B------:R-:W-:-:S06]  /*45b0*/  IADD3 R13, PT, PT, R3, 0x7fe00000, RZ ;  /* 0x7fe00000030d7810 */ /* 0x000fcc0007ffe0ff */
[----:B------:R-:W-:-:S10]  /*45c0*/  DMUL R24, R20, R12 ;  /* 0x0000000c14187228 */ /* 0x000fd40000000000 */
[----:B------:R-:W-:-:S13]  /*45d0*/  FSETP.GTU.AND P0, PT, |R25|, 1.469367938527859385e-39, PT ;  /* 0x001000001900780b */ /* 0x000fda0003f0c200 */
[----:B------:R-:W-:Y:S05]  /*45e0*/  @P0 BRA `(.L_x_57) ;  /* 0x0000000000940947 */ /* 0x000fea0003800000 */
[----:B------:R-:W-:Y:S01]  /*45f0*/  DFMA R4, R20, -R4, R10 ;  /* 0x800000041404722b */ /* 0x000fe2000000000a */
[----:B------:R-:W-:-:S09]  /*4600*/  MOV R12, RZ ;  /* 0x000000ff000c7202 */ /* 0x000fd20000000f00 */
[C---:B------:R-:W-:Y:S02]  /*4610*/  FSETP.NEU.AND P0, PT, R5.reuse, RZ, PT ;  /* 0x000000ff0500720b */ /* 0x040fe40003f0d000 */
[----:B------:R-:W-:-:S04]  /*4620*/  LOP3.LUT R9, R5, 0x80000000, R9, 0x48, !PT ;  /* 0x8000000005097812 */ /* 0x000fc800078e4809 */
[----:B------:R-:W-:-:S07]  /*4630*/  LOP3.LUT R13, R9, R13, RZ, 0xfc, !PT ;  /* 0x0000000d090d7212 */ /* 0x000fce00078efcff */
[----:B------:R-:W-:Y:S05]  /*4640*/  @!P0 BRA `(.L_x_57) ;  /* 0x00000000007c8947 */ /* 0x000fea0003800000 */
[C---:B------:R-:W-:Y:S01]  /*4650*/  IADD3 R5, PT, PT, -R3.reuse, RZ, RZ ;  /* 0x000000ff03057210 */ /* 0x040fe20007ffe1ff */
[----:B------:R-:W-:Y:S01]  /*4660*/  IMAD.MOV.U32 R4, RZ, RZ, RZ ;  /* 0x000000ffff047224 */ /* 0x000fe200078e00ff */
[----:B------:R-:W-:Y:S01]  /*4670*/  DMUL.RP R12, R20, R12 ;  /* 0x0000000c140c7228 */ /* 0x000fe20000008000 */
[----:B------:R-:W-:-:S04]  /*4680*/  IADD3 R3, PT, PT, -R3, -0x43300000, RZ ;  /* 0xbcd0000003037810 */ /* 0x000fc80007ffe1ff */
[----:B------:R-:W-:-:S05]  /*4690*/  DFMA R4, R24, -R4, R20 ;  /* 0x800000041804722b */ /* 0x000fca0000000014 */
[----:B------:R-:W-:-:S05]  /*46a0*/  LOP3.LUT R9, R13, R9, RZ, 0x3c, !PT ;  /* 0x000000090d097212 */ /* 0x000fca00078e3cff */
[----:B------:R-:W-:-:S04]  /*46b0*/  FSETP.NEU.AND P0, PT, |R5|, R3, PT ;  /* 0x000000030500720b */ /* 0x000fc80003f0d200 */
[----:B------:R-:W-:Y:S02]  /*46c0*/  FSEL R24, R12, R24, !P0 ;  /* 0x000000180c187208 */ /* 0x000fe40004000000 */
[----:B------:R-:W-:Y:S01]  /*46d0*/  FSEL R25, R9, R25, !P0 ;  /* 0x0000001909197208 */ /* 0x000fe20004000000 */
[----:B------:R-:W-:Y:S06]  /*46e0*/  BRA `(.L_x_57) ;  /* 0x0000000000547947 */ /* 0x000fec0003800000 */
.L_x_56:
[----:B------:R-:W-:-:S14]  /*46f0*/  DSETP.NAN.AND P0, PT, R12, R12, PT ;  /* 0x0000000c0c00722a */ /* 0x000fdc0003f08000 */
[----:B------:R-:W-:Y:S05]  /*4700*/  @P0 BRA `(.L_x_58) ;  /* 0x0000000000440947 */ /* 0x000fea0003800000 */
[----:B------:R-:W-:-:S14]  /*4710*/  DSETP.NAN.AND P0, PT, R8, R8, PT ;  /* 0x000000080800722a */ /* 0x000fdc0003f08000 */
[----:B------:R-:W-:Y:S05]  /*4720*/  @P0 BRA `(.L_x_59) ;  /* 0x0000000000300947 */ /* 0x000fea0003800000 */
[----:B------:R-:W-:Y:S02]  /*4730*/  ISETP.NE.AND P0, PT, R28, R15, PT ;  /* 0x0000000f1c00720c */ /* 0x000fe40003f05270 */
[----:B------:R-:W-:Y:S02]  /*4740*/  MOV R24, 0x0 ;  /* 0x0000000000187802 */ /* 0x000fe40000000f00 */
[----:B------:R-:W-:-:S09]  /*4750*/  MOV R25, 0xfff80000 ;  /* 0xfff8000000197802 */ /* 0x000fd20000000f00 */
[----:B------:R-:W-:Y:S05]  /*4760*/  @!P0 BRA `(.L_x_57) ;  /* 0x0000000000348947 */ /* 0x000fea0003800000 */
[----:B------:R-:W-:Y:S02]  /*4770*/  ISETP.NE.AND P0, PT, R28, 0x7ff00000, PT ;  /* 0x7ff000001c00780c */ /* 0x000fe40003f05270 */
[----:B------:R-:W-:Y:S02]  /*4780*/  LOP3.LUT R25, R13, 0x80000000, R9, 0x48, !PT ;  /* 0x800000000d197812 */ /* 0x000fe400078e4809 */
[----:B------:R-:W-:-:S13]  /*4790*/  ISETP.EQ.OR P0, PT, R15, RZ, !P0 ;  /* 0x000000ff0f00720c */ /* 0x000fda0004702670 */
[----:B------:R-:W-:Y:S01]  /*47a0*/  @P0 LOP3.LUT R3, R25, 0x7ff00000, RZ, 0xfc, !PT ;  /* 0x7ff0000019030812 */ /* 0x000fe200078efcff */
[----:B------:R-:W-:Y:S01]  /*47b0*/  @!P0 IMAD.MOV.U32 R24, RZ, RZ, RZ ;  /* 0x000000ffff188224 */ /* 0x000fe200078e00ff */
[----:B------:R-:W-:Y:S02]  /*47c0*/  @P0 MOV R24, RZ ;  /* 0x000000ff00180202 */ /* 0x000fe40000000f00 */
[----:B------:R-:W-:Y:S01]  /*47d0*/  @P0 MOV R25, R3 ;  /* 0x0000000300190202 */ /* 0x000fe20000000f00 */
[----:B------:R-:W-:Y:S06]  /*47e0*/  BRA `(.L_x_57) ;  /* 0x0000000000147947 */ /* 0x000fec0003800000 */
.L_x_59:
[----:B------:R-:W-:Y:S01]  /*47f0*/  LOP3.LUT R25, R9, 0x80000, RZ, 0xfc, !PT ;  /* 0x0008000009197812 */ /* 0x000fe200078efcff */
[----:B------:R-:W-:Y:S01]  /*4800*/  IMAD.MOV.U32 R24, RZ, RZ, R8 ;  /* 0x000000ffff187224 */ /* 0x000fe200078e0008 */
[----:B------:R-:W-:Y:S06]  /*4810*/  BRA `(.L_x_57) ;  /* 0x0000000000087947 */ /* 0x000fec0003800000 */
.L_x_58:
[----:B------:R-:W-:Y:S02]  /*4820*/  LOP3.LUT R25, R13, 0x80000, RZ, 0xfc, !PT ;  /* 0x000800000d197812 */ /* 0x000fe400078efcff */
[----:B------:R-:W-:-:S07]  /*4830*/  MOV R24, R12 ;  /* 0x0000000c00187202 */ /* 0x000fce0000000f00 */
.L_x_57:
[----:B------:R-:W-:Y:S05]  /*4840*/  BSYNC.RECONVERGENT B1 ;  /* 0x0000000000017941 */ /* 0x000fea0003800200 */
.L_x_55:
[----:B------:R-:W-:Y:S01]  /*4850*/  HFMA2 R15, -RZ, RZ, 0, 0 ;  /* 0x00000000ff0f7431 */ /* 0x000fe200000001ff */
[----:B------:R-:W-:Y:S01]  /*4860*/  MOV R4, R24 ;  /* 0x0000001800047202 */ /* 0x000fe20000000f00 */
[----:B------:R-:W-:Y:S02]  /*4870*/  IMAD.MOV.U32 R5, RZ, RZ, R25 ;  /* 0x000000ffff057224 */ /* 0x000fe400078e0019 */
[----:B------:R-:W-:Y:S05]  /*4880*/  RET.REL.NODEC R14 `(_Z14deviceMGSNoNv0iiPKdPdS1_S1_S1_S1_) ;  /* 0xffffffb40edc7950 */ /* 0x000fea0003c3ffff */
        .weak           $__internal_1_$__cuda_sm20_dsqrt_rn_f64_mediumpath_v1
        .type           $__internal_1_$__cuda_sm20_dsqrt_rn_f64_mediumpath_v1,@function
        .size           $__internal_1_$__cuda_sm20_dsqrt_rn_f64_mediumpath_v1,(.L_x_65 - $__internal_1_$__cuda_sm20_dsqrt_rn_f64_mediumpath_v1)
$__internal_1_$__cuda_sm20_dsqrt_rn_f64_mediumpath_v1:
[----:B------:R-:W-:Y:S02]  /*4890*/  ISETP.GE.U32.AND P0, PT, R4, -0x3400000, PT ;  /* 0xfcc000000400780c */ /* 0x000fe40003f06070 */
[----:B------:R-:W-:-:S11]  /*48a0*/  MOV R25, R21 ;  /* 0x0000001500197202 */ /* 0x000fd60000000f00 */
[----:B------:R-:W-:Y:S05]  /*48b0*/  @!P0 BRA `(.L_x_60) ;  /* 0x0000000000208947 */ /* 0x000fea0003800000 */
[----:B------:R-:W-:-:S10]  /*48c0*/  DFMA.RM R14, R26, R24, R14 ;  /* 0x000000181a0e722b */ /* 0x000fd4000000400e */
[----:B------:R-:W-:-:S05]  /*48d0*/  IADD3 R4, P0, PT, R14, 0x1, RZ ;  /* 0x000000010e047810 */ /* 0x000fca0007f1e0ff */
[----:B------:R-:W-:-:S06]  /*48e0*/  IMAD.X R5, RZ, RZ, R15, P0 ;  /* 0x000000ffff057224 */ /* 0x000fcc00000e060f */
[----:B------:R-:W-:-:S08]  /*48f0*/  DFMA.RP R10, -R14, R4, R10 ;  /* 0x000000040e0a722b */ /* 0x000fd0000000810a */
[----:B------:R-:W-:-:S06]  /*4900*/  DSETP.GT.AND P0, PT, R10, RZ, PT ;  /* 0x000000ff0a00722a */ /* 0x000fcc0003f04000 */
[----:B------:R-:W-:Y:S02]  /*4910*/  FSEL R4, R4, R14, P0 ;  /* 0x0000000e04047208 */ /* 0x000fe40000000000 */
[----:B------:R-:W-:Y:S01]  /*4920*/  FSEL R5, R5, R15, P0 ;  /* 0x0000000f05057208 */ /* 0x000fe20000000000 */
[----:B------:R-:W-:Y:S06]  /*4930*/  BRA `(.L_x_61) ;  /* 0x0000000000647947 */ /* 0x000fec0003800000 */
.L_x_60:
[----:B------:R-:W-:-:S14]  /*4940*/  DSETP.NE.AND P0, PT, R10, RZ, PT ;  /* 0x000000ff0a00722a */ /* 0x000fdc0003f05000 */
[----:B------:R-:W-:Y:S05]  /*4950*/  @!P0 BRA `(.L_x_62) ;  /* 0x0000000000588947 */ /* 0x000fea0003800000 */
[----:B------:R-:W-:-:S13]  /*4960*/  ISETP.GE.AND P0, PT, R11, RZ, PT ;  /* 0x000000ff0b00720c */ /* 0x000fda0003f06270 */
[----:B------:R-:W-:Y:S02]  /*4970*/  @!P0 MOV R4, 0x0 ;  /* 0x0000000000048802 */ /* 0x000fe40000000f00 */
[----:B------:R-:W-:Y:S01]  /*4980*/  @!P0 MOV R5, 0xfff80000 ;  /* 0xfff8000000058802 */ /* 0x000fe20000000f00 */
[----:B------:R-:W-:Y:S06]  /*4990*/  @!P0 BRA `(.L_x_61) ;  /* 0x00000000004c8947 */ /* 0x000fec0003800000 */
[----:B------:R-:W-:-:S13]  /*49a0*/  ISETP.GT.AND P0, PT, R11, 0x7fefffff, PT ;  /* 0x7fefffff0b00780c */ /* 0x000fda0003f04270 */
[----:B------:R-:W-:Y:S05]  /*49b0*/  @P0 BRA `(.L_x_62) ;  /* 0x0000000000400947 */ /* 0x000fea0003800000 */
[----:B------:R-:W-:Y:S01]  /*49c0*/  DMUL R10, R10, 8.11296384146066816958e+31 ;  /* 0x469000000a0a7828 */ /* 0x000fe20000000000 */
[----:B------:R-:W-:Y:S02]  /*49d0*/  IMAD.MOV.U32 R4, RZ, RZ, RZ ;  /* 0x000000ffff047224 */ /* 0x000fe400078e00ff */
[----:B------:R-:W-:Y:S01]  /*49e0*/  HFMA2 R21, -RZ, RZ, 1.9609375, 0 ;  /* 0x3fd80000ff157431 */ /* 0x000fe200000001ff */
[----:B------:R-:W-:Y:S02]  /*49f0*/  MOV R20, 0x0 ;  /* 0x0000000000147802 */ /* 0x000fe40000000f00 */
[----:B------:R-:W0:Y:S02]  /*4a00*/  MUFU.RSQ64H R5, R11 ;  /* 0x0000000b00057308 */ /* 0x000e240000001c00 */
[----:B0-----:R-:W-:-:S08]  /*4a10*/  DMUL R14, R4, R4 ;  /* 0x00000004040e7228 */ /* 0x001fd00000000000 */
[----:B------:R-:W-:-:S08]  /*4a20*/  DFMA R14, R10, -R14, 1 ;  /* 0x3ff000000a0e742b */ /* 0x000fd0000000080e */
[----:B------:R-:W-:Y:S02]  /*4a30*/  DFMA R20, R14, R20, 0.5 ;  /* 0x3fe000000e14742b */ /* 0x000fe40000000014 */
[----:B------:R-:W-:-:S08]  /*4a40*/  DMUL R14, R4, R14 ;  /* 0x0000000e040e7228 */ /* 0x000fd00000000000 */
[----:B------:R-:W-:-:S08]  /*4a50*/  DFMA R14, R20, R14, R4 ;  /* 0x0000000e140e722b */ /* 0x000fd00000000004 */
[----:B------:R-:W-:Y:S02]  /*4a60*/  DMUL R4, R10, R14 ;  /* 0x0000000e0a047228 */ /* 0x000fe40000000000 */
[----:B------:R-:W-:-:S06]  /*4a70*/  VIADD R15, R15, 0xfff00000 ;  /* 0xfff000000f0f7836 */ /* 0x000fcc0000000000 */
[----:B------:R-:W-:-:S08]  /*4a80*/  DFMA R20, R4, -R4, R10 ;  /* 0x800000040414722b */ /* 0x000fd0000000000a */
[----:B------:R-:W-:-:S10]  /*4a90*/  DFMA R4, R14, R20, R4 ;  /* 0x000000140e04722b */ /* 0x000fd40000000004 */
[----:B------:R-:W-:Y:S01]  /*4aa0*/  IADD3 R5, PT, PT, R5, -0x3500000, RZ ;  /* 0xfcb0000005057810 */ /* 0x000fe20007ffe0ff */
[----:B------:R-:W-:Y:S06]  /*4ab0*/  BRA `(.L_x_61) ;  /* 0x0000000000047947 */ /* 0x000fec0003800000 */
.L_x_62:
[----:B------:R-:W-:-:S11]  /*4ac0*/  DADD R4, R10, R10 ;  /* 0x000000000a047229 */ /* 0x000fd6000000000a */
.L_x_61:
[----:B------:R-:W-:-:S04]  /*4ad0*/  MOV R13, 0x0 ;  /* 0x00000000000d7802 */ /* 0x000fc80000000f00 */
[----:B------:R-:W-:Y:S05]  /*4ae0*/  RET.REL.NODEC R12 `(_Z14deviceMGSNoNv0iiPKdPdS1_S1_S1_S1_) ;  /* 0xffffffb40c447950 */ /* 0x000fea0003c3ffff */
.L_x_63:
[----:B------:R-:W-:-:S00]  /*4af0*/  BRA `(.L_x_63) ;  /* 0xfffffffc00fc7947 */ /* 0x000fc0000383ffff */
[----:B------:R-:W-:-:S00]  /*4b00*/  NOP ;  /* 0x0000000000007918 */ /* 0x000fc00000000000 */
[----:B------:R-:W-:-:S00]  /*4b10*/  NOP ;  /* 0x0000000000007918 */ /* 0x000fc00000000000 */
[----:B------:R-:W-:-:S00]  /*4b20*/  NOP ;  /* 0x0000000000007918 */ /* 0x000fc00000000000 */
[----:B------:R-:W-:-:S00]  /*4b30*/  NOP ;  /* 0x0000000000007918 */ /* 0x000fc00000000000 */
[----:B------:R-:W-:-:S00]  /*4b40*/  NOP ;  /* 0x0000000000007918 */ /* 0x000fc00000000000 */
[----:B------:R-:W-:-:S00]  /*4b50*/  NOP ;  /* 0x0000000000007918 */ /* 0x000fc00000000000 */
[----:B------:R-:W-:-:S00]  /*4b60*/  NOP ;  /* 0x0000000000007918 */ /* 0x000fc00000000000 */
[----:B------:R-:W-:-:S00]  /*4b70*/  NOP ;  /* 0x0000000000007918 */ /* 0x000fc00000000000 */
.L_x_65:


//--------------------- .nv.global.init           --------------------------
	.section	.nv.global.init,"aw",@progbits
.nv.global.init:
	.type		$str$2,@object
	.size		$str$2,($str$3 - $str$2)
$str$2:
        /*0000*/ 	.byte	0x32, 0x69, 0x3a, 0x25, 0x64, 0x2c, 0x20, 0x6a, 0x3a, 0x25, 0x64, 0x2c, 0x20, 0x25, 0x65, 0x0a
        /*0010*/ 	.byte	0x00
	.type		$str$3,@object
	.size		$str$3,(.L_1 - $str$3)
$str$3:
        /*0011*/ 	.byte	0x33, 0x69, 0x3a, 0x25, 0x64, 0x2c, 0x20, 0x6a, 0x3a, 0x25, 0x64, 0x2c, 0x20, 0x25, 0x65, 0x0a
        /*0021*/ 	.byte	0x00
.L_1:


//--------------------- .nv.shared.reserved.0     --------------------------
	.section	.nv.shared.reserved.0,"aw",@nobits
	.weak		__nv_reservedSMEM_offset_0_alias
	.size		__nv_reservedSMEM_offset_0_alias, 0, 64
	.other		__nv_reservedSMEM_offset_0_alias,@"STO_CUDA_RESERVED_SHARED STV_DEFAULT"
__nv_reservedSMEM_offset_0_alias:
	.zero		0
	.zero		64


//--------------------- .nv.constant0._Z14deviceMGSNoNv0iiPKdPdS1_S1_S1_S1_ --------------------------
	.section	.nv.constant0._Z14deviceMGSNoNv0iiPKdPdS1_S1_S1_S1_,"a",@progbits
	.sectionflags	@""
	.align	4
.nv.constant0._Z14deviceMGSNoNv0iiPKdPdS1_S1_S1_S1_:
	.zero		952


//--------------------- SYMBOLS --------------------------

	.type		.nv.reservedSmem.offset0,@object
	.size		.nv.reservedSmem.offset0,0x4
	.type		vprintf,@function
